	.target	sm_90a

	.elftype	@"ET_EXEC"


//--------------------- .note.nv.tkinfo           --------------------------
	.section	.note.nv.tkinfo,"",@"SHT_NOTE"
	.sectionflags	@"SHF_NOTE_NV_TKINFO"
	.tkinfo
        /*0018*/ 	.word	0x00000002
        /*0030*/ 	.string	""
        /*0030*/ 	.string	"ptxas"
        /*0030*/ 	.string	"Cuda compilation tools, release 13.0, V13.0.88"
        /*0030*/ 	.string	"Build cuda_13.0.r13.0/compiler.36424714_0"
        /*0030*/ 	.string	"-arch sm_90a -m 64 "



//--------------------- .note.nv.cuinfo           --------------------------
	.section	.note.nv.cuinfo,"",@"SHT_NOTE"
	.sectionflags	@"SHF_NOTE_NV_CUINFO"
        /*0018*/ 	.short	0x0002
        /*001a*/ 	.short	0x005a
        /*001c*/ 	.short	0x0082
	.zero		2


//--------------------- .nv.info                  --------------------------
	.section	.nv.info,"",@"SHT_CUDA_INFO"
	.align	4


	//----- nvinfo : EIATTR_REGCOUNT
	.align		4
        /*0000*/ 	.byte	0x04, 0x2f
        /*0002*/ 	.short	(.L_12 - .L_11)
	.align		4
.L_11:
        /*0004*/ 	.word	index@(_ZN7cutlass13device_kernelINS_4conv6kernel13ConvUniversalINS1_16ConvProblemShapeILNS1_8OperatorE1ELi2EEENS1_10collective14CollectiveConvINS1_46MainloopSm90TmaGmmaWarpSpecializedImplicitGemmILS5_1ELi18ELi2EN4cute5tupleIJNSA_1CILi1EEESD_SD_EEENS1_36KernelImplicitTmaWarpSpecializedSm90ELi1EEENSB_IJNSC_ILi128EEENSC_ILi64EEENSB_IJNSC_ILi32EEEEEEEEENS_10bfloat16_tESM_NSA_8TiledMMAINSA_8MMA_AtomIJNSA_4SM904GMMA27MMA_64x64x16_F32BF16BF16_SSILNSQ_5MajorE0ELSS_1ELNSQ_7ScaleInE1ELST_1EEEEEENSA_6LayoutISE_NSB_IJNSC_ILi0EEESX_SX_EEEEENSB_IJNSA_10UnderscoreES10_S10_EEEEENS7_6detail26Sm90ImplicitGemmTileTraitsINSA_20SM90_TMA_LOAD_IM2COLENSA_14ComposedLayoutINSA_7SwizzleILi2ELi4ELi3EEENSA_18smem_ptr_flag_bitsILi16EEENSW_INSB_IJNSB_IJNSC_ILi8EEENSC_ILi16EEEEEENSB_IJSJ_SD_EEENSB_IJSD_NSC_ILi18EEEEEEEEENSB_IJNSB_IJSJ_NSC_ILi256EEEEEENSB_IJSD_SX_EEENSB_IJSX_NSC_ILi4096EEEEEEEEEEEEEvEENS14_INSA_13SM90_TMA_LOADENS16_INS17_ILi3ELi4ELi3EEES1A_NSW_INSB_IJNSB_IJSI_SD_EEENSB_IJS1B_NSC_ILi4EEEEEES1G_EEENSB_IJS1K_NSB_IJSI_NSC_ILi512EEEEEENSB_IJSX_NSC_ILi2048EEEEEEEEEEEEEvEEEENS_8epilogue10collective6detail29Sm90TmaWarpSpecializedAdapterINS27_15DefaultEpilogueISM_NSB_IJNSB_IJlllEEESD_SX_EEES2C_NS26_6thread17LinearCombinationISM_Li1EffLNS2D_9ScaleType4KindE0ELNS_15FloatRoundStyleE2ESM_EENS_4gemm15EpilogueDefaultEEEEEvvEEEEvNT_6ParamsE)
        /*0008*/ 	.word	0x0000005a


	//----- nvinfo : EIATTR_FRAME_SIZE
	.align		4
.L_12:
        /*000c*/ 	.byte	0x04, 0x11
        /*000e*/ 	.short	(.L_14 - .L_13)
	.align		4
.L_13:
        /*0010*/ 	.word	index@(_ZN7cutlass13device_kernelINS_4conv6kernel13ConvUniversalINS1_16ConvProblemShapeILNS1_8OperatorE1ELi2EEENS1_10collective14CollectiveConvINS1_46MainloopSm90TmaGmmaWarpSpecializedImplicitGemmILS5_1ELi18ELi2EN4cute5tupleIJNSA_1CILi1EEESD_SD_EEENS1_36KernelImplicitTmaWarpSpecializedSm90ELi1EEENSB_IJNSC_ILi128EEENSC_ILi64EEENSB_IJNSC_ILi32EEEEEEEEENS_10bfloat16_tESM_NSA_8TiledMMAINSA_8MMA_AtomIJNSA_4SM904GMMA27MMA_64x64x16_F32BF16BF16_SSILNSQ_5MajorE0ELSS_1ELNSQ_7ScaleInE1ELST_1EEEEEENSA_6LayoutISE_NSB_IJNSC_ILi0EEESX_SX_EEEEENSB_IJNSA_10UnderscoreES10_S10_EEEEENS7_6detail26Sm90ImplicitGemmTileTraitsINSA_20SM90_TMA_LOAD_IM2COLENSA_14ComposedLayoutINSA_7SwizzleILi2ELi4ELi3EEENSA_18smem_ptr_flag_bitsILi16EEENSW_INSB_IJNSB_IJNSC_ILi8EEENSC_ILi16EEEEEENSB_IJSJ_SD_EEENSB_IJSD_NSC_ILi18EEEEEEEEENSB_IJNSB_IJSJ_NSC_ILi256EEEEEENSB_IJSD_SX_EEENSB_IJSX_NSC_ILi4096EEEEEEEEEEEEEvEENS14_INSA_13SM90_TMA_LOADENS16_INS17_ILi3ELi4ELi3EEES1A_NSW_INSB_IJNSB_IJSI_SD_EEENSB_IJS1B_NSC_ILi4EEEEEES1G_EEENSB_IJS1K_NSB_IJSI_NSC_ILi512EEEEEENSB_IJSX_NSC_ILi2048EEEEEEEEEEEEEvEEEENS_8epilogue10collective6detail29Sm90TmaWarpSpecializedAdapterINS27_15DefaultEpilogueISM_NSB_IJNSB_IJlllEEESD_SX_EEES2C_NS26_6thread17LinearCombinationISM_Li1EffLNS2D_9ScaleType4KindE0ELNS_15FloatRoundStyleE2ESM_EENS_4gemm15EpilogueDefaultEEEEEvvEEEEvNT_6ParamsE)
        /*0014*/ 	.word	0x00000000


	//----- nvinfo : EIATTR_MIN_STACK_SIZE
	.align		4
.L_14:
        /*0018*/ 	.byte	0x04, 0x12
        /*001a*/ 	.short	(.L_16 - .L_15)
	.align		4
.L_15:
        /*001c*/ 	.word	index@(_ZN7cutlass13device_kernelINS_4conv6kernel13ConvUniversalINS1_16ConvProblemShapeILNS1_8OperatorE1ELi2EEENS1_10collective14CollectiveConvINS1_46MainloopSm90TmaGmmaWarpSpecializedImplicitGemmILS5_1ELi18ELi2EN4cute5tupleIJNSA_1CILi1EEESD_SD_EEENS1_36KernelImplicitTmaWarpSpecializedSm90ELi1EEENSB_IJNSC_ILi128EEENSC_ILi64EEENSB_IJNSC_ILi32EEEEEEEEENS_10bfloat16_tESM_NSA_8TiledMMAINSA_8MMA_AtomIJNSA_4SM904GMMA27MMA_64x64x16_F32BF16BF16_SSILNSQ_5MajorE0ELSS_1ELNSQ_7ScaleInE1ELST_1EEEEEENSA_6LayoutISE_NSB_IJNSC_ILi0EEESX_SX_EEEEENSB_IJNSA_10UnderscoreES10_S10_EEEEENS7_6detail26Sm90ImplicitGemmTileTraitsINSA_20SM90_TMA_LOAD_IM2COLENSA_14ComposedLayoutINSA_7SwizzleILi2ELi4ELi3EEENSA_18smem_ptr_flag_bitsILi16EEENSW_INSB_IJNSB_IJNSC_ILi8EEENSC_ILi16EEEEEENSB_IJSJ_SD_EEENSB_IJSD_NSC_ILi18EEEEEEEEENSB_IJNSB_IJSJ_NSC_ILi256EEEEEENSB_IJSD_SX_EEENSB_IJSX_NSC_ILi4096EEEEEEEEEEEEEvEENS14_INSA_13SM90_TMA_LOADENS16_INS17_ILi3ELi4ELi3EEES1A_NSW_INSB_IJNSB_IJSI_SD_EEENSB_IJS1B_NSC_ILi4EEEEEES1G_EEENSB_IJS1K_NSB_IJSI_NSC_ILi512EEEEEENSB_IJSX_NSC_ILi2048EEEEEEEEEEEEEvEEEENS_8epilogue10collective6detail29Sm90TmaWarpSpecializedAdapterINS27_15DefaultEpilogueISM_NSB_IJNSB_IJlllEEESD_SX_EEES2C_NS26_6thread17LinearCombinationISM_Li1EffLNS2D_9ScaleType4KindE0ELNS_15FloatRoundStyleE2ESM_EENS_4gemm15EpilogueDefaultEEEEEvvEEEEvNT_6ParamsE)
        /*0020*/ 	.word	0x00000000
.L_16:


//--------------------- .nv.compat                --------------------------
	.section	.nv.compat,"",@"SHT_CUDA_COMPAT_INFO"
	.align	4
        /*0000*/ 	.byte	0x02, 0x09, 0x01, 0x00, 0x02, 0x02, 0x04, 0x00, 0x02, 0x05, 0x05, 0x00, 0x03, 0x07, 0x01, 0x01
        /*0010*/ 	.byte	0x02, 0x03, 0x01, 0x00, 0x02, 0x06, 0x01, 0x00, 0x04, 0x0b, 0x08, 0x00, 0x00, 0x00, 0x00, 0x00
        /*0020*/ 	.byte	0x00, 0x00, 0x00, 0x00


//--------------------- .nv.info._ZN7cutlass13device_kernelINS_4conv6kernel13ConvUniversalINS1_16ConvProblemShapeILNS1_8OperatorE1ELi2EEENS1_10collective14CollectiveConvINS1_46MainloopSm90TmaGmmaWarpSpecializedImplicitGemmILS5_1ELi18ELi2EN4cute5tupleIJNSA_1CILi1EEESD_SD_EEENS1_36KernelImplicitTmaWarpSpecializedSm90ELi1EEENSB_IJNSC_ILi128EEENSC_ILi64EEENSB_IJNSC_ILi32EEEEEEEEENS_10bfloat16_tESM_NSA_8TiledMMAINSA_8MMA_AtomIJNSA_4SM904GMMA27MMA_64x64x16_F32BF16BF16_SSILNSQ_5MajorE0ELSS_1ELNSQ_7ScaleInE1ELST_1EEEEEENSA_6LayoutISE_NSB_IJNSC_ILi0EEESX_SX_EEEEENSB_IJNSA_10UnderscoreES10_S10_EEEEENS7_6detail26Sm90ImplicitGemmTileTraitsINSA_20SM90_TMA_LOAD_IM2COLENSA_14ComposedLayoutINSA_7SwizzleILi2ELi4ELi3EEENSA_18smem_ptr_flag_bitsILi16EEENSW_INSB_IJNSB_IJNSC_ILi8EEENSC_ILi16EEEEEENSB_IJSJ_SD_EEENSB_IJSD_NSC_ILi18EEEEEEEEENSB_IJNSB_IJSJ_NSC_ILi256EEEEEENSB_IJSD_SX_EEENSB_IJSX_NSC_ILi4096EEEEEEEEEEEEEvEENS14_INSA_13SM90_TMA_LOADENS16_INS17_ILi3ELi4ELi3EEES1A_NSW_INSB_IJNSB_IJSI_SD_EEENSB_IJS1B_NSC_ILi4EEEEEES1G_EEENSB_IJS1K_NSB_IJSI_NSC_ILi512EEEEEENSB_IJSX_NSC_ILi2048EEEEEEEEEEEEEvEEEENS_8epilogue10collective6detail29Sm90TmaWarpSpecializedAdapterINS27_15DefaultEpilogueISM_NSB_IJNSB_IJlllEEESD_SX_EEES2C_NS26_6thread17LinearCombinationISM_Li1EffLNS2D_9ScaleType4KindE0ELNS_15FloatRoundStyleE2ESM_EENS_4gemm15EpilogueDefaultEEEEEvvEEEEvNT_6ParamsE --------------------------
	.section	.nv.info._ZN7cutlass13device_kernelINS_4conv6kernel13ConvUniversalINS1_16ConvProblemShapeILNS1_8OperatorE1ELi2EEENS1_10collective14CollectiveConvINS1_46MainloopSm90TmaGmmaWarpSpecializedImplicitGemmILS5_1ELi18ELi2EN4cute5tupleIJNSA_1CILi1EEESD_SD_EEENS1_36KernelImplicitTmaWarpSpecializedSm90ELi1EEENSB_IJNSC_ILi128EEENSC_ILi64EEENSB_IJNSC_ILi32EEEEEEEEENS_10bfloat16_tESM_NSA_8TiledMMAINSA_8MMA_AtomIJNSA_4SM904GMMA27MMA_64x64x16_F32BF16BF16_SSILNSQ_5MajorE0ELSS_1ELNSQ_7ScaleInE1ELST_1EEEEEENSA_6LayoutISE_NSB_IJNSC_ILi0EEESX_SX_EEEEENSB_IJNSA_10UnderscoreES10_S10_EEEEENS7_6detail26Sm90ImplicitGemmTileTraitsINSA_20SM90_TMA_LOAD_IM2COLENSA_14ComposedLayoutINSA_7SwizzleILi2ELi4ELi3EEENSA_18smem_ptr_flag_bitsILi16EEENSW_INSB_IJNSB_IJNSC_ILi8EEENSC_ILi16EEEEEENSB_IJSJ_SD_EEENSB_IJSD_NSC_ILi18EEEEEEEEENSB_IJNSB_IJSJ_NSC_ILi256EEEEEENSB_IJSD_SX_EEENSB_IJSX_NSC_ILi4096EEEEEEEEEEEEEvEENS14_INSA_13SM90_TMA_LOADENS16_INS17_ILi3ELi4ELi3EEES1A_NSW_INSB_IJNSB_IJSI_SD_EEENSB_IJS1B_NSC_ILi4EEEEEES1G_EEENSB_IJS1K_NSB_IJSI_NSC_ILi512EEEEEENSB_IJSX_NSC_ILi2048EEEEEEEEEEEEEvEEEENS_8epilogue10collective6detail29Sm90TmaWarpSpecializedAdapterINS27_15DefaultEpilogueISM_NSB_IJNSB_IJlllEEESD_SX_EEES2C_NS26_6thread17LinearCombinationISM_Li1EffLNS2D_9ScaleType4KindE0ELNS_15FloatRoundStyleE2ESM_EENS_4gemm15EpilogueDefaultEEEEEvvEEEEvNT_6ParamsE,"",@"SHT_CUDA_INFO"
	.sectionflags	@""
	.align	4


	//----- nvinfo : EIATTR_CUDA_API_VERSION
	.align		4
        /*0000*/ 	.byte	0x04, 0x37
        /*0002*/ 	.short	(.L_18 - .L_17)
.L_17:
        /*0004*/ 	.word	0x00000082


	//----- nvinfo : EIATTR_KPARAM_INFO
	.align		4
.L_18:
        /*0008*/ 	.byte	0x04, 0x17
        /*000a*/ 	.short	(.L_20 - .L_19)
.L_19:
        /*000c*/ 	.word	0x00000000
        /*0010*/ 	.short	0x0000
        /*0012*/ 	.short	0x0070
        /*0014*/ 	.byte	0x00, 0xf0, 0x01, 0x0e


	//----- nvinfo : EIATTR_SPARSE_MMA_MASK
	.align		4
.L_20:
        /*0018*/ 	.byte	0x03, 0x50
        /*001a*/ 	.short	0x0000


	//----- nvinfo : EIATTR_MAXREG_COUNT
	.align		4
        /*001c*/ 	.byte	0x03, 0x1b
        /*001e*/ 	.short	0x00ff


	//----- nvinfo : EIATTR_NUM_BARRIERS
	.align		4
        /*0020*/ 	.byte	0x02, 0x4c
        /*0022*/ 	.byte	0x01
	.zero		1


	//----- nvinfo : EIATTR_MERCURY_ISA_VERSION
	.align		4
        /*0024*/ 	.byte	0x03, 0x5f
        /*0026*/ 	.short	0x0101


	//----- nvinfo : EIATTR_COOP_GROUP_MASK_REGIDS
	.align		4
        /*0028*/ 	.byte	0x04, 0x29
        /*002a*/ 	.short	(.L_22 - .L_21)


	//   ....[0]....
.L_21:
        /*002c*/ 	.word	0xffffffff


	//   ....[1]....
        /*0030*/ 	.word	0xffffffff


	//   ....[2]....
        /*0034*/ 	.word	0xffffffff


	//----- nvinfo : EIATTR_COOP_GROUP_INSTR_OFFSETS
	.align		4
.L_22:
        /*0038*/ 	.byte	0x04, 0x28
        /*003a*/ 	.short	(.L_24 - .L_23)


	//   ....[0]....
.L_23:
        /*003c*/ 	.word	0x00000060


	//   ....[1]....
        /*0040*/ 	.word	0x00000070


	//   ....[2]....
        /*0044*/ 	.word	0x00000130


	//----- nvinfo : EIATTR_MBARRIER_INSTR_OFFSETS
	.align		4
.L_24:
        /*0048*/ 	.byte	0x04, 0x39
        /*004a*/ 	.short	(.L_26 - .L_25)


	//   ....[0]....
.L_25:
        /*004c*/ 	.word	0x00000270
        /*0050*/ 	.word	0x000000ff
        /*0054*/ 	.word	0x00036000
        /*0058*/ 	.short	0x0100
        /*005a*/ 	.byte	0x08
	.zero		1


	//   ....[1]....
        /*005c*/ 	.word	0x00000280
        /*0060*/ 	.word	0x000000ff
        /*0064*/ 	.word	0x00036090
        /*0068*/ 	.short	0x0100
        /*006a*/ 	.byte	0x08
	.zero		1


	//   ....[2]....
        /*006c*/ 	.word	0x00000290
        /*0070*/ 	.word	0x000000ff
        /*0074*/ 	.word	0x00036008
        /*0078*/ 	.short	0x0100
        /*007a*/ 	.byte	0x08
	.zero		1


	//   ....[3]....
        /*007c*/ 	.word	0x000002a0
        /*0080*/ 	.word	0x000000ff
        /*0084*/ 	.word	0x00036098
        /*0088*/ 	.short	0x0100
        /*008a*/ 	.byte	0x08
	.zero		1


	//   ....[4]....
        /*008c*/ 	.word	0x000002b0
        /*0090*/ 	.word	0x000000ff
        /*0094*/ 	.word	0x00036010
        /*0098*/ 	.short	0x0100
        /*009a*/ 	.byte	0x08
	.zero		1


	//   ....[5]....
        /*009c*/ 	.word	0x000002c0
        /*00a0*/ 	.word	0x000000ff
        /*00a4*/ 	.word	0x000360a0
        /*00a8*/ 	.short	0x0100
        /*00aa*/ 	.byte	0x08
	.zero		1


	//   ....[6]....
        /*00ac*/ 	.word	0x000002d0
        /*00b0*/ 	.word	0x000000ff
        /*00b4*/ 	.word	0x00036018
        /*00b8*/ 	.short	0x0100
        /*00ba*/ 	.byte	0x08
	.zero		1


	//   ....[7]....
        /*00bc*/ 	.word	0x000002e0
        /*00c0*/ 	.word	0x000000ff
        /*00c4*/ 	.word	0x000360a8
        /*00c8*/ 	.short	0x0100
        /*00ca*/ 	.byte	0x08
	.zero		1


	//   ....[8]....
        /*00cc*/ 	.word	0x000002f0
        /*00d0*/ 	.word	0x000000ff
        /*00d4*/ 	.word	0x00036020
        /*00d8*/ 	.short	0x0100
        /*00da*/ 	.byte	0x08
	.zero		1


	//   ....[9]....
        /*00dc*/ 	.word	0x00000300
        /*00e0*/ 	.word	0x000000ff
        /*00e4*/ 	.word	0x000360b0
        /*00e8*/ 	.short	0x0100
        /*00ea*/ 	.byte	0x08
	.zero		1


	//   ....[10]....
        /*00ec*/ 	.word	0x00000310
        /*00f0*/ 	.word	0x000000ff
        /*00f4*/ 	.word	0x00036028
        /*00f8*/ 	.short	0x0100
        /*00fa*/ 	.byte	0x08
	.zero		1


	//   ....[11]....
        /*00fc*/ 	.word	0x00000320
        /*0100*/ 	.word	0x000000ff
        /*0104*/ 	.word	0x000360b8
        /*0108*/ 	.short	0x0100
        /*010a*/ 	.byte	0x08
	.zero		1


	//   ....[12]....
        /*010c*/ 	.word	0x00000330
        /*0110*/ 	.word	0x000000ff
        /*0114*/ 	.word	0x00036030
        /*0118*/ 	.short	0x0100
        /*011a*/ 	.byte	0x08
	.zero		1


	//   ....[13]....
        /*011c*/ 	.word	0x00000340
        /*0120*/ 	.word	0x000000ff
        /*0124*/ 	.word	0x000360c0
        /*0128*/ 	.short	0x0100
        /*012a*/ 	.byte	0x08
	.zero		1


	//   ....[14]....
        /*012c*/ 	.word	0x00000350
        /*0130*/ 	.word	0x000000ff
        /*0134*/ 	.word	0x00036038
        /*0138*/ 	.short	0x0100
        /*013a*/ 	.byte	0x08
	.zero		1


	//   ....[15]....
        /*013c*/ 	.word	0x00000360
        /*0140*/ 	.word	0x000000ff
        /*0144*/ 	.word	0x000360c8
        /*0148*/ 	.short	0x0100
        /*014a*/ 	.byte	0x08
	.zero		1


	//   ....[16]....
        /*014c*/ 	.word	0x00000370
        /*0150*/ 	.word	0x000000ff
        /*0154*/ 	.word	0x00036040
        /*0158*/ 	.short	0x0100
        /*015a*/ 	.byte	0x08
	.zero		1


	//   ....[17]....
        /*015c*/ 	.word	0x00000380
        /*0160*/ 	.word	0x000000ff
        /*0164*/ 	.word	0x000360d0
        /*0168*/ 	.short	0x0100
        /*016a*/ 	.byte	0x08
	.zero		1


	//   ....[18]....
        /*016c*/ 	.word	0x00000390
        /*0170*/ 	.word	0x000000ff
        /*0174*/ 	.word	0x00036048
        /*0178*/ 	.short	0x0100
        /*017a*/ 	.byte	0x08
	.zero		1


	//   ....[19]....
        /*017c*/ 	.word	0x000003a0
        /*0180*/ 	.word	0x000000ff
        /*0184*/ 	.word	0x000360d8
        /*0188*/ 	.short	0x0100
        /*018a*/ 	.byte	0x08
	.zero		1


	//   ....[20]....
        /*018c*/ 	.word	0x000003b0
        /*0190*/ 	.word	0x000000ff
        /*0194*/ 	.word	0x00036050
        /*0198*/ 	.short	0x0100
        /*019a*/ 	.byte	0x08
	.zero		1


	//   ....[21]....
        /*019c*/ 	.word	0x000003c0
        /*01a0*/ 	.word	0x000000ff
        /*01a4*/ 	.word	0x000360e0
        /*01a8*/ 	.short	0x0100
        /*01aa*/ 	.byte	0x08
	.zero		1


	//   ....[22]....
        /*01ac*/ 	.word	0x000003d0
        /*01b0*/ 	.word	0x000000ff
        /*01b4*/ 	.word	0x00036058
        /*01b8*/ 	.short	0x0100
        /*01ba*/ 	.byte	0x08
	.zero		1


	//   ....[23]....
        /*01bc*/ 	.word	0x000003e0
        /*01c0*/ 	.word	0x000000ff
        /*01c4*/ 	.word	0x000360e8
        /*01c8*/ 	.short	0x0100
        /*01ca*/ 	.byte	0x08
	.zero		1


	//   ....[24]....
        /*01cc*/ 	.word	0x000003f0
        /*01d0*/ 	.word	0x000000ff
        /*01d4*/ 	.word	0x00036060
        /*01d8*/ 	.short	0x0100
        /*01da*/ 	.byte	0x08
	.zero		1


	//   ....[25]....
        /*01dc*/ 	.word	0x00000400
        /*01e0*/ 	.word	0x000000ff
        /*01e4*/ 	.word	0x000360f0
        /*01e8*/ 	.short	0x0100
        /*01ea*/ 	.byte	0x08
	.zero		1


	//   ....[26]....
        /*01ec*/ 	.word	0x00000410
        /*01f0*/ 	.word	0x000000ff
        /*01f4*/ 	.word	0x00036068
        /*01f8*/ 	.short	0x0100
        /*01fa*/ 	.byte	0x08
	.zero		1


	//   ....[27]....
        /*01fc*/ 	.word	0x00000420
        /*0200*/ 	.word	0x000000ff
        /*0204*/ 	.word	0x000360f8
        /*0208*/ 	.short	0x0100
        /*020a*/ 	.byte	0x08
	.zero		1


	//   ....[28]....
        /*020c*/ 	.word	0x00000430
        /*0210*/ 	.word	0x000000ff
        /*0214*/ 	.word	0x00036070
        /*0218*/ 	.short	0x0100
        /*021a*/ 	.byte	0x08
	.zero		1


	//   ....[29]....
        /*021c*/ 	.word	0x00000440
        /*0220*/ 	.word	0x000000ff
        /*0224*/ 	.word	0x00036100
        /*0228*/ 	.short	0x0100
        /*022a*/ 	.byte	0x08
	.zero		1


	//   ....[30]....
        /*022c*/ 	.word	0x00000450
        /*0230*/ 	.word	0x000000ff
        /*0234*/ 	.word	0x00036078
        /*0238*/ 	.short	0x0100
        /*023a*/ 	.byte	0x08
	.zero		1


	//   ....[31]....
        /*023c*/ 	.word	0x00000460
        /*0240*/ 	.word	0x000000ff
        /*0244*/ 	.word	0x00036108
        /*0248*/ 	.short	0x0100
        /*024a*/ 	.byte	0x08
	.zero		1


	//   ....[32]....
        /*024c*/ 	.word	0x00000470
        /*0250*/ 	.word	0x000000ff
        /*0254*/ 	.word	0x00036080
        /*0258*/ 	.short	0x0100
        /*025a*/ 	.byte	0x08
	.zero		1


	//   ....[33]....
        /*025c*/ 	.word	0x00000480
        /*0260*/ 	.word	0x000000ff
        /*0264*/ 	.word	0x00036110
        /*0268*/ 	.short	0x0100
        /*026a*/ 	.byte	0x08
	.zero		1


	//   ....[34]....
        /*026c*/ 	.word	0x00000490
        /*0270*/ 	.word	0x000000ff
        /*0274*/ 	.word	0x00036088
        /*0278*/ 	.short	0x0100
        /*027a*/ 	.byte	0x08
	.zero		1


	//   ....[35]....
        /*027c*/ 	.word	0x000004a0
        /*0280*/ 	.word	0x000000ff
        /*0284*/ 	.word	0x00036118
        /*0288*/ 	.short	0x0100
        /*028a*/ 	.byte	0x08
	.zero		1


	//   ....[36]....
        /*028c*/ 	.word	0x00000b50
        /*0290*/ 	.word	0x00000005
        /*0294*/ 	.word	0x00036000
        /*0298*/ 	.short	0x010a
        /*029a*/ 	.byte	0x3f
	.zero		1


	//   ....[37]....
        /*029c*/ 	.word	0x00000eb0
        /*02a0*/ 	.word	0x00000006
        /*02a4*/ 	.word	0x00036000
        /*02a8*/ 	.short	0x010a
        /*02aa*/ 	.byte	0x3f
	.zero		1


	//   ....[38]....
        /*02ac*/ 	.word	0x000010b0
        /*02b0*/ 	.word	0x000000ff
        /*02b4*/ 	.word	0x00000000
        /*02b8*/ 	.short	0x0101
        /*02ba*/ 	.byte	0x06
	.zero		1


	//   ....[39]....
        /*02bc*/ 	.word	0x000012a0
        /*02c0*/ 	.word	0x00000003
        /*02c4*/ 	.word	0x00000000
        /*02c8*/ 	.short	0x0101
        /*02ca*/ 	.byte	0x3f
	.zero		1


	//   ....[40]....
        /*02cc*/ 	.word	0x000060a0
        /*02d0*/ 	.word	0x0000000c
        /*02d4*/ 	.word	0x00036090
        /*02d8*/ 	.short	0x010a
        /*02da*/ 	.byte	0x3f
	.zero		1


	//   ....[41]....
        /*02dc*/ 	.word	0x00006750
        /*02e0*/ 	.word	0x00000004
        /*02e4*/ 	.word	0x00000000
        /*02e8*/ 	.short	0x010a
        /*02ea*/ 	.byte	0x3f
	.zero		1


	//   ....[42]....
        /*02ec*/ 	.word	0x00006800
        /*02f0*/ 	.word	0x00000002
        /*02f4*/ 	.word	0x00000000
        /*02f8*/ 	.short	0x010a
        /*02fa*/ 	.byte	0x3f
	.zero		1


	//   ....[43]....
        /*02fc*/ 	.word	0x000068b0
        /*0300*/ 	.word	0x00000002
        /*0304*/ 	.word	0x00000000
        /*0308*/ 	.short	0x010a
        /*030a*/ 	.byte	0x3f
	.zero		1


	//   ....[44]....
        /*030c*/ 	.word	0x00006960
        /*0310*/ 	.word	0x00000002
        /*0314*/ 	.word	0x00000000
        /*0318*/ 	.short	0x010a
        /*031a*/ 	.byte	0x3f
	.zero		1


	//   ....[45]....
        /*031c*/ 	.word	0x00006a10
        /*0320*/ 	.word	0x00000002
        /*0324*/ 	.word	0x00000000
        /*0328*/ 	.short	0x010a
        /*032a*/ 	.byte	0x3f
	.zero		1


	//   ....[46]....
        /*032c*/ 	.word	0x00006ac0
        /*0330*/ 	.word	0x00000002
        /*0334*/ 	.word	0x00000000
        /*0338*/ 	.short	0x010a
        /*033a*/ 	.byte	0x3f
	.zero		1


	//   ....[47]....
        /*033c*/ 	.word	0x00006b70
        /*0340*/ 	.word	0x00000002
        /*0344*/ 	.word	0x00000000
        /*0348*/ 	.short	0x010a
        /*034a*/ 	.byte	0x3f
	.zero		1


	//   ....[48]....
        /*034c*/ 	.word	0x00006c20
        /*0350*/ 	.word	0x00000002
        /*0354*/ 	.word	0x00000000
        /*0358*/ 	.short	0x010a
        /*035a*/ 	.byte	0x3f
	.zero		1


	//   ....[49]....
        /*035c*/ 	.word	0x00006cd0
        /*0360*/ 	.word	0x00000002
        /*0364*/ 	.word	0x00000000
        /*0368*/ 	.short	0x010a
        /*036a*/ 	.byte	0x3f
	.zero		1


	//   ....[50]....
        /*036c*/ 	.word	0x00006d80
        /*0370*/ 	.word	0x00000002
        /*0374*/ 	.word	0x00000000
        /*0378*/ 	.short	0x010a
        /*037a*/ 	.byte	0x3f
	.zero		1


	//   ....[51]....
        /*037c*/ 	.word	0x00006e30
        /*0380*/ 	.word	0x00000002
        /*0384*/ 	.word	0x00000000
        /*0388*/ 	.short	0x010a
        /*038a*/ 	.byte	0x3f
	.zero		1


	//   ....[52]....
        /*038c*/ 	.word	0x00006ee0
        /*0390*/ 	.word	0x00000002
        /*0394*/ 	.word	0x00000000
        /*0398*/ 	.short	0x010a
        /*039a*/ 	.byte	0x3f
	.zero		1


	//   ....[53]....
        /*039c*/ 	.word	0x00006f90
        /*03a0*/ 	.word	0x00000002
        /*03a4*/ 	.word	0x00000000
        /*03a8*/ 	.short	0x010a
        /*03aa*/ 	.byte	0x3f
	.zero		1


	//   ....[54]....
        /*03ac*/ 	.word	0x00007040
        /*03b0*/ 	.word	0x00000002
        /*03b4*/ 	.word	0x00000000
        /*03b8*/ 	.short	0x010a
        /*03ba*/ 	.byte	0x3f
	.zero		1


	//   ....[55]....
        /*03bc*/ 	.word	0x000070f0
        /*03c0*/ 	.word	0x00000002
        /*03c4*/ 	.word	0x00000000
        /*03c8*/ 	.short	0x010a
        /*03ca*/ 	.byte	0x3f
	.zero		1


	//   ....[56]....
        /*03cc*/ 	.word	0x000071a0
        /*03d0*/ 	.word	0x00000002
        /*03d4*/ 	.word	0x00000000
        /*03d8*/ 	.short	0x010a
        /*03da*/ 	.byte	0x3f
	.zero		1


	//   ....[57]....
        /*03dc*/ 	.word	0x00007250
        /*03e0*/ 	.word	0x00000002
        /*03e4*/ 	.word	0x00000000
        /*03e8*/ 	.short	0x010a
        /*03ea*/ 	.byte	0x3f
	.zero		1


	//   ....[58]....
        /*03ec*/ 	.word	0x00007300
        /*03f0*/ 	.word	0x00000003
        /*03f4*/ 	.word	0x00000000
        /*03f8*/ 	.short	0x010a
        /*03fa*/ 	.byte	0x3f
	.zero		1


	//----- nvinfo : EIATTR_NUM_MBARRIERS
	.align		4
.L_26:
        /*03fc*/ 	.byte	0x03, 0x38
        /*03fe*/ 	.short	0x0024


	//----- nvinfo : EIATTR_EXIT_INSTR_OFFSETS
	.align		4
        /*0400*/ 	.byte	0x04, 0x1c
        /*0402*/ 	.short	(.L_28 - .L_27)


	//   ....[0]....
.L_27:
        /*0404*/ 	.word	0x00000880


	//   ....[1]....
        /*0408*/ 	.word	0x000013f0


	//   ....[2]....
        /*040c*/ 	.word	0x000047c0


	//   ....[3]....
        /*0410*/ 	.word	0x000047f0


	//   ....[4]....
        /*0414*/ 	.word	0x00005e50


	//   ....[5]....
        /*0418*/ 	.word	0x00005e80


	//   ....[6]....
        /*041c*/ 	.word	0x00005ea0


	//   ....[7]....
        /*0420*/ 	.word	0x00006640


	//   ....[8]....
        /*0424*/ 	.word	0x00007330


	//----- nvinfo : EIATTR_MAX_THREADS
	.align		4
.L_28:
        /*0428*/ 	.byte	0x04, 0x05
        /*042a*/ 	.short	(.L_30 - .L_29)
.L_29:
        /*042c*/ 	.word	0x00000100
        /*0430*/ 	.word	0x00000001
        /*0434*/ 	.word	0x00000001


	//----- nvinfo : EIATTR_CRS_STACK_SIZE
	.align		4
.L_30:
        /*0438*/ 	.byte	0x04, 0x1e
        /*043a*/ 	.short	(.L_32 - .L_31)
.L_31:
        /*043c*/ 	.word	0x00000000


	//----- nvinfo : EIATTR_CBANK_PARAM_SIZE
	.align		4
.L_32:
        /*0440*/ 	.byte	0x03, 0x19
        /*0442*/ 	.short	0x03f0


	//----- nvinfo : EIATTR_PARAM_CBANK
	.align		4
        /*0444*/ 	.byte	0x04, 0x0a
        /*0446*/ 	.short	(.L_34 - .L_33)
	.align		4
.L_33:
        /*0448*/ 	.word	index@(.nv.constant0._ZN7cutlass13device_kernelINS_4conv6kernel13ConvUniversalINS1_16ConvProblemShapeILNS1_8OperatorE1ELi2EEENS1_10collective14CollectiveConvINS1_46MainloopSm90TmaGmmaWarpSpecializedImplicitGemmILS5_1ELi18ELi2EN4cute5tupleIJNSA_1CILi1EEESD_SD_EEENS1_36KernelImplicitTmaWarpSpecializedSm90ELi1EEENSB_IJNSC_ILi128EEENSC_ILi64EEENSB_IJNSC_ILi32EEEEEEEEENS_10bfloat16_tESM_NSA_8TiledMMAINSA_8MMA_AtomIJNSA_4SM904GMMA27MMA_64x64x16_F32BF16BF16_SSILNSQ_5MajorE0ELSS_1ELNSQ_7ScaleInE1ELST_1EEEEEENSA_6LayoutISE_NSB_IJNSC_ILi0EEESX_SX_EEEEENSB_IJNSA_10UnderscoreES10_S10_EEEEENS7_6detail26Sm90ImplicitGemmTileTraitsINSA_20SM90_TMA_LOAD_IM2COLENSA_14ComposedLayoutINSA_7SwizzleILi2ELi4ELi3EEENSA_18smem_ptr_flag_bitsILi16EEENSW_INSB_IJNSB_IJNSC_ILi8EEENSC_ILi16EEEEEENSB_IJSJ_SD_EEENSB_IJSD_NSC_ILi18EEEEEEEEENSB_IJNSB_IJSJ_NSC_ILi256EEEEEENSB_IJSD_SX_EEENSB_IJSX_NSC_ILi4096EEEEEEEEEEEEEvEENS14_INSA_13SM90_TMA_LOADENS16_INS17_ILi3ELi4ELi3EEES1A_NSW_INSB_IJNSB_IJSI_SD_EEENSB_IJS1B_NSC_ILi4EEEEEES1G_EEENSB_IJS1K_NSB_IJSI_NSC_ILi512EEEEEENSB_IJSX_NSC_ILi2048EEEEEEEEEEEEEvEEEENS_8epilogue10collective6detail29Sm90TmaWarpSpecializedAdapterINS27_15DefaultEpilogueISM_NSB_IJNSB_IJlllEEESD_SX_EEES2C_NS26_6thread17LinearCombinationISM_Li1EffLNS2D_9ScaleType4KindE0ELNS_15FloatRoundStyleE2ESM_EENS_4gemm15EpilogueDefaultEEEEEvvEEEEvNT_6ParamsE)
        /*044c*/ 	.short	0x0210
        /*044e*/ 	.short	0x03f0


	//----- nvinfo : EIATTR_SW_WAR
	.align		4
.L_34:
        /*0450*/ 	.byte	0x04, 0x36
        /*0452*/ 	.short	(.L_36 - .L_35)
.L_35:
        /*0454*/ 	.word	0x00000008
.L_36:


//--------------------- .nv.callgraph             --------------------------
	.section	.nv.callgraph,"",@"SHT_CUDA_CALLGRAPH"
	.align	4
	.sectionentsize	8
	.align		4
        /*0000*/ 	.word	0x00000000
	.align		4
        /*0004*/ 	.word	0xffffffff
	.align		4
        /*0008*/ 	.word	0x00000000
	.align		4
        /*000c*/ 	.word	0xfffffffe
	.align		4
        /*0010*/ 	.word	0x00000000
	.align		4
        /*0014*/ 	.word	0xfffffffd
	.align		4
        /*0018*/ 	.word	0x00000000
	.align		4
        /*001c*/ 	.word	0xfffffffc


//--------------------- .nv.constant4             --------------------------
	.section	.nv.constant4,"a",@progbits
	.align	8
	.align		8
.nv.constant4:
        /*0000*/ 	.dword	_ZN39_INTERNAL_118c31e0_4_k_cu_39e09311_25924cuda3std3__45__cpo5beginE
	.align		8
        /*0008*/ 	.dword	_ZN39_INTERNAL_118c31e0_4_k_cu_39e09311_25924cuda3std3__45__cpo3endE
	.align		8
        /*0010*/ 	.dword	_ZN39_INTERNAL_118c31e0_4_k_cu_39e09311_25924cuda3std3__45__cpo6cbeginE
	.align		8
        /*0018*/ 	.dword	_ZN39_INTERNAL_118c31e0_4_k_cu_39e09311_25924cuda3std3__45__cpo4cendE
	.align		8
        /*0020*/ 	.dword	_ZN39_INTERNAL_118c31e0_4_k_cu_39e09311_25924cuda3std3__441_GLOBAL__N__118c31e0_4_k_cu_39e09311_25926ignoreE
	.align		8
        /*0028*/ 	.dword	_ZN39_INTERNAL_118c31e0_4_k_cu_39e09311_25924cuda3std3__419piecewise_constructE
	.align		8
        /*0030*/ 	.dword	_ZN39_INTERNAL_118c31e0_4_k_cu_39e09311_25924cuda3std3__48in_placeE
	.align		8
        /*0038*/ 	.dword	_ZN39_INTERNAL_118c31e0_4_k_cu_39e09311_25924cuda3std6ranges3__45__cpo4swapE
	.align		8
        /*0040*/ 	.dword	_ZN39_INTERNAL_118c31e0_4_k_cu_39e09311_25924cuda3std6ranges3__45__cpo9iter_moveE
	.align		8
        /*0048*/ 	.dword	_ZN39_INTERNAL_118c31e0_4_k_cu_39e09311_25924cute7productE
	.align		8
        /*0050*/ 	.dword	_ZN39_INTERNAL_118c31e0_4_k_cu_39e09311_25924cute1_E


//--------------------- .text._ZN7cutlass13device_kernelINS_4conv6kernel13ConvUniversalINS1_16ConvProblemShapeILNS1_8OperatorE1ELi2EEENS1_10collective14CollectiveConvINS1_46MainloopSm90TmaGmmaWarpSpecializedImplicitGemmILS5_1ELi18ELi2EN4cute5tupleIJNSA_1CILi1EEESD_SD_EEENS1_36KernelImplicitTmaWarpSpecializedSm90ELi1EEENSB_IJNSC_ILi128EEENSC_ILi64EEENSB_IJNSC_ILi32EEEEEEEEENS_10bfloat16_tESM_NSA_8TiledMMAINSA_8MMA_AtomIJNSA_4SM904GMMA27MMA_64x64x16_F32BF16BF16_SSILNSQ_5MajorE0ELSS_1ELNSQ_7ScaleInE1ELST_1EEEEEENSA_6LayoutISE_NSB_IJNSC_ILi0EEESX_SX_EEEEENSB_IJNSA_10UnderscoreES10_S10_EEEEENS7_6detail26Sm90ImplicitGemmTileTraitsINSA_20SM90_TMA_LOAD_IM2COLENSA_14ComposedLayoutINSA_7SwizzleILi2ELi4ELi3EEENSA_18smem_ptr_flag_bitsILi16EEENSW_INSB_IJNSB_IJNSC_ILi8EEENSC_ILi16EEEEEENSB_IJSJ_SD_EEENSB_IJSD_NSC_ILi18EEEEEEEEENSB_IJNSB_IJSJ_NSC_ILi256EEEEEENSB_IJSD_SX_EEENSB_IJSX_NSC_ILi4096EEEEEEEEEEEEEvEENS14_INSA_13SM90_TMA_LOADENS16_INS17_ILi3ELi4ELi3EEES1A_NSW_INSB_IJNSB_IJSI_SD_EEENSB_IJS1B_NSC_ILi4EEEEEES1G_EEENSB_IJS1K_NSB_IJSI_NSC_ILi512EEEEEENSB_IJSX_NSC_ILi2048EEEEEEEEEEEEEvEEEENS_8epilogue10collective6detail29Sm90TmaWarpSpecializedAdapterINS27_15DefaultEpilogueISM_NSB_IJNSB_IJlllEEESD_SX_EEES2C_NS26_6thread17LinearCombinationISM_Li1EffLNS2D_9ScaleType4KindE0ELNS_15FloatRoundStyleE2ESM_EENS_4gemm15EpilogueDefaultEEEEEvvEEEEvNT_6ParamsE --------------------------
	.section	.text._ZN7cutlass13device_kernelINS_4conv6kernel13ConvUniversalINS1_16ConvProblemShapeILNS1_8OperatorE1ELi2EEENS1_10collective14CollectiveConvINS1_46MainloopSm90TmaGmmaWarpSpecializedImplicitGemmILS5_1ELi18ELi2EN4cute5tupleIJNSA_1CILi1EEESD_SD_EEENS1_36KernelImplicitTmaWarpSpecializedSm90ELi1EEENSB_IJNSC_ILi128EEENSC_ILi64EEENSB_IJNSC_ILi32EEEEEEEEENS_10bfloat16_tESM_NSA_8TiledMMAINSA_8MMA_AtomIJNSA_4SM904GMMA27MMA_64x64x16_F32BF16BF16_SSILNSQ_5MajorE0ELSS_1ELNSQ_7ScaleInE1ELST_1EEEEEENSA_6LayoutISE_NSB_IJNSC_ILi0EEESX_SX_EEEEENSB_IJNSA_10UnderscoreES10_S10_EEEEENS7_6detail26Sm90ImplicitGemmTileTraitsINSA_20SM90_TMA_LOAD_IM2COLENSA_14ComposedLayoutINSA_7SwizzleILi2ELi4ELi3EEENSA_18smem_ptr_flag_bitsILi16EEENSW_INSB_IJNSB_IJNSC_ILi8EEENSC_ILi16EEEEEENSB_IJSJ_SD_EEENSB_IJSD_NSC_ILi18EEEEEEEEENSB_IJNSB_IJSJ_NSC_ILi256EEEEEENSB_IJSD_SX_EEENSB_IJSX_NSC_ILi4096EEEEEEEEEEEEEvEENS14_INSA_13SM90_TMA_LOADENS16_INS17_ILi3ELi4ELi3EEES1A_NSW_INSB_IJNSB_IJSI_SD_EEENSB_IJS1B_NSC_ILi4EEEEEES1G_EEENSB_IJS1K_NSB_IJSI_NSC_ILi512EEEEEENSB_IJSX_NSC_ILi2048EEEEEEEEEEEEEvEEEENS_8epilogue10collective6detail29Sm90TmaWarpSpecializedAdapterINS27_15DefaultEpilogueISM_NSB_IJNSB_IJlllEEESD_SX_EEES2C_NS26_6thread17LinearCombinationISM_Li1EffLNS2D_9ScaleType4KindE0ELNS_15FloatRoundStyleE2ESM_EENS_4gemm15EpilogueDefaultEEEEEvvEEEEvNT_6ParamsE,"ax",@progbits
	.align	128
.text._ZN7cutlass13device_kernelINS_4conv6kernel13ConvUniversalINS1_16ConvProblemShapeILNS1_8OperatorE1ELi2EEENS1_10collective14CollectiveConvINS1_46MainloopSm90TmaGmmaWarpSpecializedImplicitGemmILS5_1ELi18ELi2EN4cute5tupleIJNSA_1CILi1EEESD_SD_EEENS1_36KernelImplicitTmaWarpSpecializedSm90ELi1EEENSB_IJNSC_ILi128EEENSC_ILi64EEENSB_IJNSC_ILi32EEEEEEEEENS_10bfloat16_tESM_NSA_8TiledMMAINSA_8MMA_AtomIJNSA_4SM904GMMA27MMA_64x64x16_F32BF16BF16_SSILNSQ_5MajorE0ELSS_1ELNSQ_7ScaleInE1ELST_1EEEEEENSA_6LayoutISE_NSB_IJNSC_ILi0EEESX_SX_EEEEENSB_IJNSA_10UnderscoreES10_S10_EEEEENS7_6detail26Sm90ImplicitGemmTileTraitsINSA_20SM90_TMA_LOAD_IM2COLENSA_14ComposedLayoutINSA_7SwizzleILi2ELi4ELi3EEENSA_18smem_ptr_flag_bitsILi16EEENSW_INSB_IJNSB_IJNSC_ILi8EEENSC_ILi16EEEEEENSB_IJSJ_SD_EEENSB_IJSD_NSC_ILi18EEEEEEEEENSB_IJNSB_IJSJ_NSC_ILi256EEEEEENSB_IJSD_SX_EEENSB_IJSX_NSC_ILi4096EEEEEEEEEEEEEvEENS14_INSA_13SM90_TMA_LOADENS16_INS17_ILi3ELi4ELi3EEES1A_NSW_INSB_IJNSB_IJSI_SD_EEENSB_IJS1B_NSC_ILi4EEEEEES1G_EEENSB_IJS1K_NSB_IJSI_NSC_ILi512EEEEEENSB_IJSX_NSC_ILi2048EEEEEEEEEEEEEvEEEENS_8epilogue10collective6detail29Sm90TmaWarpSpecializedAdapterINS27_15DefaultEpilogueISM_NSB_IJNSB_IJlllEEESD_SX_EEES2C_NS26_6thread17LinearCombinationISM_Li1EffLNS2D_9ScaleType4KindE0ELNS_15FloatRoundStyleE2ESM_EENS_4gemm15EpilogueDefaultEEEEEvvEEEEvNT_6ParamsE:
        .type           _ZN7cutlass13device_kernelINS_4conv6kernel13ConvUniversalINS1_16ConvProblemShapeILNS1_8OperatorE1ELi2EEENS1_10collective14CollectiveConvINS1_46MainloopSm90TmaGmmaWarpSpecializedImplicitGemmILS5_1ELi18ELi2EN4cute5tupleIJNSA_1CILi1EEESD_SD_EEENS1_36KernelImplicitTmaWarpSpecializedSm90ELi1EEENSB_IJNSC_ILi128EEENSC_ILi64EEENSB_IJNSC_ILi32EEEEEEEEENS_10bfloat16_tESM_NSA_8TiledMMAINSA_8MMA_AtomIJNSA_4SM904GMMA27MMA_64x64x16_F32BF16BF16_SSILNSQ_5MajorE0ELSS_1ELNSQ_7ScaleInE1ELST_1EEEEEENSA_6LayoutISE_NSB_IJNSC_ILi0EEESX_SX_EEEEENSB_IJNSA_10UnderscoreES10_S10_EEEEENS7_6detail26Sm90ImplicitGemmTileTraitsINSA_20SM90_TMA_LOAD_IM2COLENSA_14ComposedLayoutINSA_7SwizzleILi2ELi4ELi3EEENSA_18smem_ptr_flag_bitsILi16EEENSW_INSB_IJNSB_IJNSC_ILi8EEENSC_ILi16EEEEEENSB_IJSJ_SD_EEENSB_IJSD_NSC_ILi18EEEEEEEEENSB_IJNSB_IJSJ_NSC_ILi256EEEEEENSB_IJSD_SX_EEENSB_IJSX_NSC_ILi4096EEEEEEEEEEEEEvEENS14_INSA_13SM90_TMA_LOADENS16_INS17_ILi3ELi4ELi3EEES1A_NSW_INSB_IJNSB_IJSI_SD_EEENSB_IJS1B_NSC_ILi4EEEEEES1G_EEENSB_IJS1K_NSB_IJSI_NSC_ILi512EEEEEENSB_IJSX_NSC_ILi2048EEEEEEEEEEEEEvEEEENS_8epilogue10collective6detail29Sm90TmaWarpSpecializedAdapterINS27_15DefaultEpilogueISM_NSB_IJNSB_IJlllEEESD_SX_EEES2C_NS26_6thread17LinearCombinationISM_Li1EffLNS2D_9ScaleType4KindE0ELNS_15FloatRoundStyleE2ESM_EENS_4gemm15EpilogueDefaultEEEEEvvEEEEvNT_6ParamsE,@function
        .size           _ZN7cutlass13device_kernelINS_4conv6kernel13ConvUniversalINS1_16ConvProblemShapeILNS1_8OperatorE1ELi2EEENS1_10collective14CollectiveConvINS1_46MainloopSm90TmaGmmaWarpSpecializedImplicitGemmILS5_1ELi18ELi2EN4cute5tupleIJNSA_1CILi1EEESD_SD_EEENS1_36KernelImplicitTmaWarpSpecializedSm90ELi1EEENSB_IJNSC_ILi128EEENSC_ILi64EEENSB_IJNSC_ILi32EEEEEEEEENS_10bfloat16_tESM_NSA_8TiledMMAINSA_8MMA_AtomIJNSA_4SM904GMMA27MMA_64x64x16_F32BF16BF16_SSILNSQ_5MajorE0ELSS_1ELNSQ_7ScaleInE1ELST_1EEEEEENSA_6LayoutISE_NSB_IJNSC_ILi0EEESX_SX_EEEEENSB_IJNSA_10UnderscoreES10_S10_EEEEENS7_6detail26Sm90ImplicitGemmTileTraitsINSA_20SM90_TMA_LOAD_IM2COLENSA_14ComposedLayoutINSA_7SwizzleILi2ELi4ELi3EEENSA_18smem_ptr_flag_bitsILi16EEENSW_INSB_IJNSB_IJNSC_ILi8EEENSC_ILi16EEEEEENSB_IJSJ_SD_EEENSB_IJSD_NSC_ILi18EEEEEEEEENSB_IJNSB_IJSJ_NSC_ILi256EEEEEENSB_IJSD_SX_EEENSB_IJSX_NSC_ILi4096EEEEEEEEEEEEEvEENS14_INSA_13SM90_TMA_LOADENS16_INS17_ILi3ELi4ELi3EEES1A_NSW_INSB_IJNSB_IJSI_SD_EEENSB_IJS1B_NSC_ILi4EEEEEES1G_EEENSB_IJS1K_NSB_IJSI_NSC_ILi512EEEEEENSB_IJSX_NSC_ILi2048EEEEEEEEEEEEEvEEEENS_8epilogue10collective6detail29Sm90TmaWarpSpecializedAdapterINS27_15DefaultEpilogueISM_NSB_IJNSB_IJlllEEESD_SX_EEES2C_NS26_6thread17LinearCombinationISM_Li1EffLNS2D_9ScaleType4KindE0ELNS_15FloatRoundStyleE2ESM_EENS_4gemm15EpilogueDefaultEEEEEvvEEEEvNT_6ParamsE,(.L_x_170 - _ZN7cutlass13device_kernelINS_4conv6kernel13ConvUniversalINS1_16ConvProblemShapeILNS1_8OperatorE1ELi2EEENS1_10collective14CollectiveConvINS1_46MainloopSm90TmaGmmaWarpSpecializedImplicitGemmILS5_1ELi18ELi2EN4cute5tupleIJNSA_1CILi1EEESD_SD_EEENS1_36KernelImplicitTmaWarpSpecializedSm90ELi1EEENSB_IJNSC_ILi128EEENSC_ILi64EEENSB_IJNSC_ILi32EEEEEEEEENS_10bfloat16_tESM_NSA_8TiledMMAINSA_8MMA_AtomIJNSA_4SM904GMMA27MMA_64x64x16_F32BF16BF16_SSILNSQ_5MajorE0ELSS_1ELNSQ_7ScaleInE1ELST_1EEEEEENSA_6LayoutISE_NSB_IJNSC_ILi0EEESX_SX_EEEEENSB_IJNSA_10UnderscoreES10_S10_EEEEENS7_6detail26Sm90ImplicitGemmTileTraitsINSA_20SM90_TMA_LOAD_IM2COLENSA_14ComposedLayoutINSA_7SwizzleILi2ELi4ELi3EEENSA_18smem_ptr_flag_bitsILi16EEENSW_INSB_IJNSB_IJNSC_ILi8EEENSC_ILi16EEEEEENSB_IJSJ_SD_EEENSB_IJSD_NSC_ILi18EEEEEEEEENSB_IJNSB_IJSJ_NSC_ILi256EEEEEENSB_IJSD_SX_EEENSB_IJSX_NSC_ILi4096EEEEEEEEEEEEEvEENS14_INSA_13SM90_TMA_LOADENS16_INS17_ILi3ELi4ELi3EEES1A_NSW_INSB_IJNSB_IJSI_SD_EEENSB_IJS1B_NSC_ILi4EEEEEES1G_EEENSB_IJS1K_NSB_IJSI_NSC_ILi512EEEEEENSB_IJSX_NSC_ILi2048EEEEEEEEEEEEEvEEEENS_8epilogue10collective6detail29Sm90TmaWarpSpecializedAdapterINS27_15DefaultEpilogueISM_NSB_IJNSB_IJlllEEESD_SX_EEES2C_NS26_6thread17LinearCombinationISM_Li1EffLNS2D_9ScaleType4KindE0ELNS_15FloatRoundStyleE2ESM_EENS_4gemm15EpilogueDefaultEEEEEvvEEEEvNT_6ParamsE)
        .other          _ZN7cutlass13device_kernelINS_4conv6kernel13ConvUniversalINS1_16ConvProblemShapeILNS1_8OperatorE1ELi2EEENS1_10collective14CollectiveConvINS1_46MainloopSm90TmaGmmaWarpSpecializedImplicitGemmILS5_1ELi18ELi2EN4cute5tupleIJNSA_1CILi1EEESD_SD_EEENS1_36KernelImplicitTmaWarpSpecializedSm90ELi1EEENSB_IJNSC_ILi128EEENSC_ILi64EEENSB_IJNSC_ILi32EEEEEEEEENS_10bfloat16_tESM_NSA_8TiledMMAINSA_8MMA_AtomIJNSA_4SM904GMMA27MMA_64x64x16_F32BF16BF16_SSILNSQ_5MajorE0ELSS_1ELNSQ_7ScaleInE1ELST_1EEEEEENSA_6LayoutISE_NSB_IJNSC_ILi0EEESX_SX_EEEEENSB_IJNSA_10UnderscoreES10_S10_EEEEENS7_6detail26Sm90ImplicitGemmTileTraitsINSA_20SM90_TMA_LOAD_IM2COLENSA_14ComposedLayoutINSA_7SwizzleILi2ELi4ELi3EEENSA_18smem_ptr_flag_bitsILi16EEENSW_INSB_IJNSB_IJNSC_ILi8EEENSC_ILi16EEEEEENSB_IJSJ_SD_EEENSB_IJSD_NSC_ILi18EEEEEEEEENSB_IJNSB_IJSJ_NSC_ILi256EEEEEENSB_IJSD_SX_EEENSB_IJSX_NSC_ILi4096EEEEEEEEEEEEEvEENS14_INSA_13SM90_TMA_LOADENS16_INS17_ILi3ELi4ELi3EEES1A_NSW_INSB_IJNSB_IJSI_SD_EEENSB_IJS1B_NSC_ILi4EEEEEES1G_EEENSB_IJS1K_NSB_IJSI_NSC_ILi512EEEEEENSB_IJSX_NSC_ILi2048EEEEEEEEEEEEEvEEEENS_8epilogue10collective6detail29Sm90TmaWarpSpecializedAdapterINS27_15DefaultEpilogueISM_NSB_IJNSB_IJlllEEESD_SX_EEES2C_NS26_6thread17LinearCombinationISM_Li1EffLNS2D_9ScaleType4KindE0ELNS_15FloatRoundStyleE2ESM_EENS_4gemm15EpilogueDefaultEEEEEvvEEEEvNT_6ParamsE,@"STO_CUDA_ENTRY STV_DEFAULT"
_ZN7cutlass13device_kernelINS_4conv6kernel13ConvUniversalINS1_16ConvProblemShapeILNS1_8OperatorE1ELi2EEENS1_10collective14CollectiveConvINS1_46MainloopSm90TmaGmmaWarpSpecializedImplicitGemmILS5_1ELi18ELi2EN4cute5tupleIJNSA_1CILi1EEESD_SD_EEENS1_36KernelImplicitTmaWarpSpecializedSm90ELi1EEENSB_IJNSC_ILi128EEENSC_ILi64EEENSB_IJNSC_ILi32EEEEEEEEENS_10bfloat16_tESM_NSA_8TiledMMAINSA_8MMA_AtomIJNSA_4SM904GMMA27MMA_64x64x16_F32BF16BF16_SSILNSQ_5MajorE0ELSS_1ELNSQ_7ScaleInE1ELST_1EEEEEENSA_6LayoutISE_NSB_IJNSC_ILi0EEESX_SX_EEEEENSB_IJNSA_10UnderscoreES10_S10_EEEEENS7_6detail26Sm90ImplicitGemmTileTraitsINSA_20SM90_TMA_LOAD_IM2COLENSA_14ComposedLayoutINSA_7SwizzleILi2ELi4ELi3EEENSA_18smem_ptr_flag_bitsILi16EEENSW_INSB_IJNSB_IJNSC_ILi8EEENSC_ILi16EEEEEENSB_IJSJ_SD_EEENSB_IJSD_NSC_ILi18EEEEEEEEENSB_IJNSB_IJSJ_NSC_ILi256EEEEEENSB_IJSD_SX_EEENSB_IJSX_NSC_ILi4096EEEEEEEEEEEEEvEENS14_INSA_13SM90_TMA_LOADENS16_INS17_ILi3ELi4ELi3EEES1A_NSW_INSB_IJNSB_IJSI_SD_EEENSB_IJS1B_NSC_ILi4EEEEEES1G_EEENSB_IJS1K_NSB_IJSI_NSC_ILi512EEEEEENSB_IJSX_NSC_ILi2048EEEEEEEEEEEEEvEEEENS_8epilogue10collective6detail29Sm90TmaWarpSpecializedAdapterINS27_15DefaultEpilogueISM_NSB_IJNSB_IJlllEEESD_SX_EEES2C_NS26_6thread17LinearCombinationISM_Li1EffLNS2D_9ScaleType4KindE0ELNS_15FloatRoundStyleE2ESM_EENS_4gemm15EpilogueDefaultEEEEEvvEEEEvNT_6ParamsE:
[----:B------:R-:W-:Y:S01]  /*0000*/  LDC R1, c[0x0][0x28] ;  /* 0x00000a00ff017b82 */ /* 0x000fe20000000800 */
[----:B------:R-:W0:Y:S01]  /*0010*/  S2R R8, SR_TID.X ;  /* 0x0000000000087919 */ /* 0x000e220000002100 */
[----:B------:R-:W-:Y:S01]  /*0020*/  ELECT P0, URZ, PT ;  /* 0x00000000003f782f */ /* 0x000fe20003800000 */
[----:B------:R-:W-:Y:S01]  /*0030*/  BSSY B0, `(.L_x_0) ;  /* 0x000000f000007945 */ /* 0x000fe20003800000 */
[--C-:B0-----:R-:W-:Y:S02]  /*0040*/  SHF.R.U32.HI R0, RZ, 0x5, R8.reuse ;  /* 0x00000005ff007819 */ /* 0x101fe40000011608 */
[----:B------:R-:W-:-:S03]  /*0050*/  SHF.R.U32.HI R3, RZ, 0x7, R8 ;  /* 0x00000007ff037819 */ /* 0x000fc60000011608 */
[----:B------:R-:W0:Y:S04]  /*0060*/  SHFL.IDX PT, R2, R0, RZ, 0x1f ;  /* 0x00001fff00027589 */ /* 0x000e2800000e0000 */
[----:B------:R1:W2:Y:S01]  /*0070*/  SHFL.IDX PT, R7, R3, RZ, 0x1f ;  /* 0x00001fff03077589 */ /* 0x0002a200000e0000 */
[----:B0-----:R-:W-:-:S13]  /*0080*/  ISETP.NE.OR P0, PT, R2, RZ, !P0 ;  /* 0x000000ff0200720c */ /* 0x001fda0004705670 */
[----:B-12---:R-:W-:Y:S05]  /*0090*/  @P0 BRA `(.L_x_1) ;  /* 0x0000000000200947 */ /* 0x006fea0003800000 */
[----:B------:R-:W-:Y:S02]  /*00a0*/  ULDC.64 UR4, c[0x0][0x198] ;  /* 0x0000660000047ab9 */ /* 0x000fe40000000a00 */
[----:B------:R-:W-:Y:S02]  /*00b0*/  UIADD3 UR6, UP0, UR4, 0xf0, URZ ;  /* 0x000000f004067890 */ /* 0x000fe4000ff1e03f */
[----:B------:R-:W-:Y:S02]  /*00c0*/  UIADD3 UR4, UP1, UR4, 0x1f0, URZ ;  /* 0x000001f004047890 */ /* 0x000fe4000ff3e03f */
[----:B------:R-:W-:Y:S02]  /*00d0*/  UIADD3.X UR7, URZ, UR5, URZ, UP0, !UPT ;  /* 0x000000053f077290 */ /* 0x000fe400087fe43f */
[----:B------:R-:W-:-:S07]  /*00e0*/  UIADD3.X UR5, URZ, UR5, URZ, UP1, !UPT ;  /* 0x000000053f057290 */ /* 0x000fce0008ffe43f */
[----:B------:R0:W-:Y:S02]  /*00f0*/  UTMACCTL.PF [UR6] ;  /* 0x00000000060079b9 */ /* 0x0001e40008040000 */
[----:B------:R0:W-:Y:S02]  /*0100*/  UTMACCTL.PF [UR4] ;  /* 0x00000000040079b9 */ /* 0x0001e40008040000 */
[----:B0-----:R-:W-:Y:S01]  /*0110*/  NOP ;  /* 0x0000000000007918 */ /* 0x001fe20000000000 */
.L_x_1:
[----:B------:R-:W-:Y:S05]  /*0120*/  BSYNC B0 ;  /* 0x0000000000007941 */ /* 0x000fea0003800000 */
.L_x_0:
[----:B------:R-:W0:Y:S01]  /*0130*/  SHFL.IDX PT, R0, R0, RZ, 0x1f ;  /* 0x00001fff00007589 */ /* 0x000e2200000e0000 */
[----:B------:R-:W-:-:S04]  /*0140*/  SHF.R.S32.HI R3, RZ, 0x1f, R2 ;  /* 0x0000001fff037819 */ /* 0x000fc80000011402 */
[----:B------:R-:W-:Y:S02]  /*0150*/  LEA.HI R3, R3, R2, RZ, 0x2 ;  /* 0x0000000203037211 */ /* 0x000fe400078f10ff */
[----:B0-----:R-:W-:-:S13]  /*0160*/  ISETP.NE.AND P0, PT, R0, RZ, PT ;  /* 0x000000ff0000720c */ /* 0x001fda0003f05270 */
[----:B------:R-:W-:Y:S05]  /*0170*/  @P0 BRA `(.L_x_2) ;  /* 0x0000000000d40947 */ /* 0x000fea0003800000 */
[----:B------:R-:W-:Y:S01]  /*0180*/  ELECT P0, URZ, PT ;  /* 0x00000000003f782f */ /* 0x000fe20003800000 */
[----:B------:R-:W-:-:S12]  /*0190*/  BSSY B0, `(.L_x_2) ;  /* 0x0000033000007945 */ /* 0x000fd80003800000 */
[----:B------:R-:W-:Y:S05]  /*01a0*/  @!P0 BRA `(.L_x_3) ;  /* 0x0000000000c48947 */ /* 0x000fea0003800000 */
[----:B------:R-:W0:Y:S01]  /*01b0*/  S2UR UR8, SR_CgaCtaId ;  /* 0x00000000000879c3 */ /* 0x000e220000008800 */
[----:B------:R-:W-:Y:S01]  /*01c0*/  UMOV UR4, 0x400 ;  /* 0x0000040000047882 */ /* 0x000fe20000000000 */
[----:B------:R-:W-:Y:S01]  /*01d0*/  UMOV UR5, 0x1 ;  /* 0x0000000100057882 */ /* 0x000fe20000000000 */
[----:B------:R-:W-:Y:S02]  /*01e0*/  UMOV UR6, 0x80 ;  /* 0x0000008000067882 */ /* 0x000fe40000000000 */
[----:B------:R-:W-:-:S04]  /*01f0*/  UIADD3 UR6, -UR6, 0x100000, URZ ;  /* 0x0010000006067890 */ /* 0x000fc8000fffe13f */
[----:B------:R-:W-:Y:S02]  /*0200*/  USHF.L.U32 UR7, UR6, 0xb, URZ ;  /* 0x0000000b06077899 */ /* 0x000fe4000800063f */
[----:B------:R-:W-:Y:S02]  /*0210*/  USHF.L.U32 UR6, UR6, 0x1, URZ ;  /* 0x0000000106067899 */ /* 0x000fe4000800063f */
[----:B0-----:R-:W-:Y:S02]  /*0220*/  ULEA UR8, UR8, UR4, 0x18 ;  /* 0x0000000408087291 */ /* 0x001fe4000f8ec03f */
[----:B------:R-:W-:-:S04]  /*0230*/  UIADD3 UR4, -UR5, 0x100000, URZ ;  /* 0x0010000005047890 */ /* 0x000fc8000fffe13f */
[----:B------:R-:W-:Y:S02]  /*0240*/  USHF.L.U32 UR5, UR4, 0xb, URZ ;  /* 0x0000000b04057899 */ /* 0x000fe4000800063f */
[----:B------:R-:W-:Y:S01]  /*0250*/  USHF.L.U32 UR4, UR4, 0x1, URZ ;  /* 0x0000000104047899 */ /* 0x000fe2000800063f */
[----:B------:R-:W0:Y:S11]  /*0260*/  FENCE.VIEW.ASYNC.S ;  /* 0x00000000000073c6 */ /* 0x000e360000000000 */
[----:B0-----:R0:W1:Y:S01]  /*0270*/  SYNCS.EXCH.64 URZ, [UR8+0x36000], UR4 ;  /* 0x03600004083f75b2 */ /* 0x0010620008000100 */
[----:B------:R0:W2:Y:S01]  /*0280*/  SYNCS.EXCH.64 URZ, [UR8+0x36090], UR6 ;  /* 0x03609006083f75b2 */ /* 0x0000a20008000100 */
[----:B------:R0:W3:Y:S01]  /*0290*/  SYNCS.EXCH.64 URZ, [UR8+0x36008], UR4 ;  /* 0x03600804083f75b2 */ /* 0x0000e20008000100 */
[----:B------:R0:W4:Y:S01]  /*02a0*/  SYNCS.EXCH.64 URZ, [UR8+0x36098], UR6 ;  /* 0x03609806083f75b2 */ /* 0x0001220008000100 */
[----:B------:R0:W0:Y:S01]  /*02b0*/  SYNCS.EXCH.64 URZ, [UR8+0x36010], UR4 ;  /* 0x03601004083f75b2 */ /* 0x0000220008000100 */
        /* <DEDUP_REMOVED lines=31> */
[----:B-1234-:R-:W-:Y:S01]  /*04b0*/  NOP ;  /* 0x0000000000007918 */ /* 0x01efe20000000000 */
.L_x_3:
[----:B0-----:R-:W-:Y:S05]  /*04c0*/  BSYNC B0 ;  /* 0x0000000000007941 */ /* 0x001fea0003800000 */
.L_x_2:
[----:B------:R-:W-:Y:S01]  /*04d0*/  ULDC.64 UR4, c[0x0][0x598] ;  /* 0x0001660000047ab9 */ /* 0x000fe20000000a00 */
[----:B------:R-:W-:Y:S01]  /*04e0*/  LOP3.LUT R3, R3, 0xfffffffc, RZ, 0xc0, !PT ;  /* 0xfffffffc03037812 */ /* 0x000fe200078ec0ff */
[----:B------:R-:W-:Y:S01]  /*04f0*/  NOP ;  /* 0x0000000000007918 */ /* 0x000fe20000000000 */
[----:B------:R-:W-:Y:S01]  /*0500*/  ISETP.NE.U32.AND P0, PT, RZ, UR4, PT ;  /* 0x00000004ff007c0c */ /* 0x000fe2000bf05070 */
[----:B------:R-:W-:Y:S01]  /*0510*/  NOP ;  /* 0x0000000000007918 */ /* 0x000fe20000000000 */
[----:B------:R-:W-:Y:S01]  /*0520*/  BAR.SYNC.DEFER_BLOCKING 0x0 ;  /* 0x0000000000007b1d */ /* 0x000fe20000010000 */
[----:B------:R-:W-:Y:S01]  /*0530*/  IMAD.IADD R6, R2, 0x1, -R3 ;  /* 0x0000000102067824 */ /* 0x000fe200078e0a03 */
[----:B------:R-:W-:Y:S02]  /*0540*/  ISETP.NE.AND.EX P0, PT, RZ, UR5, PT, P0 ;  /* 0x00000005ff007c0c */ /* 0x000fe4000bf05300 */
[C---:B------:R-:W-:Y:S02]  /*0550*/  ISETP.NE.AND P2, PT, R7.reuse, 0x1, PT ;  /* 0x000000010700780c */ /* 0x040fe40003f45270 */
[----:B------:R-:W-:Y:S01]  /*0560*/  LOP3.LUT P1, RZ, R7, R6, RZ, 0xfc, !PT ;  /* 0x0000000607ff7212 */ /* 0x000fe2000782fcff */
[----:B------:R-:W-:-:S03]  /*0570*/  ULDC.64 UR12, c[0x0][0x208] ;  /* 0x00008200000c7ab9 */ /* 0x000fc60000000a00 */
[----:B------:R-:W-:-:S04]  /*0580*/  SEL R2, RZ, 0x1, P1 ;  /* 0x00000001ff027807 */ /* 0x000fc80000800000 */
[----:B------:R-:W-:Y:S01]  /*0590*/  SEL R2, R2, 0x2, P2 ;  /* 0x0000000202027807 */ /* 0x000fe20001000000 */
[----:B------:R-:W-:Y:S06]  /*05a0*/  @!P0 BRA `(.L_x_4) ;  /* 0x00000000001c8947 */ /* 0x000fec0003800000 */
[----:B------:R-:W0:Y:S02]  /*05b0*/  LDC.64 R4, c[0x0][0x598] ;  /* 0x00016600ff047b82 */ /* 0x000e240000000a00 */
[----:B0-----:R-:W2:Y:S02]  /*05c0*/  LDG.E.64 R4, desc[UR12][R4.64] ;  /* 0x0000000c04047981 */ /* 0x001ea4000c1e1b00 */
[----:B--2---:R-:W-:-:S04]  /*05d0*/  ISETP.NE.U32.AND P0, PT, R4, RZ, PT ;  /* 0x000000ff0400720c */ /* 0x004fc80003f05070 */
[----:B------:R-:W-:-:S13]  /*05e0*/  ISETP.NE.AND.EX P0, PT, R5, RZ, PT, P0 ;  /* 0x000000ff0500720c */ /* 0x000fda0003f05300 */
[----:B------:R-:W-:Y:S05]  /*05f0*/  @!P0 BRA `(.L_x_4) ;  /* 0x0000000000088947 */ /* 0x000fea0003800000 */
[----:B------:R2:W5:Y:S01]  /*0600*/  LD.E R0, desc[UR12][R4.64] ;  /* 0x0000000c04007980 */ /* 0x000562000c101900 */
[----:B------:R-:W-:Y:S05]  /*0610*/  BRA `(.L_x_5) ;  /* 0x0000000000207947 */ /* 0x000fea0003800000 */
.L_x_4:
[----:B------:R-:W-:Y:S02]  /*0620*/  ULDC.64 UR4, c[0x0][0x588] ;  /* 0x0001620000047ab9 */ /* 0x000fe40000000a00 */
[----:B------:R-:W-:-:S04]  /*0630*/  ISETP.NE.U32.AND P0, PT, RZ, UR4, PT ;  /* 0x00000004ff007c0c */ /* 0x000fc8000bf05070 */
[----:B------:R-:W-:-:S13]  /*0640*/  ISETP.NE.AND.EX P0, PT, RZ, UR5, PT, P0 ;  /* 0x00000005ff007c0c */ /* 0x000fda000bf05300 */
[----:B------:R-:W-:Y:S05]  /*0650*/  @!P0 BRA `(.L_x_6) ;  /* 0x00000000000c8947 */ /* 0x000fea0003800000 */
[----:B------:R-:W0:Y:S02]  /*0660*/  LDC.64 R4, c[0x0][0x588] ;  /* 0x00016200ff047b82 */ /* 0x000e240000000a00 */
[----:B0-----:R0:W5:Y:S01]  /*0670*/  LDG.E R0, desc[UR12][R4.64] ;  /* 0x0000000c04007981 */ /* 0x001162000c1e1900 */
[----:B------:R-:W-:Y:S05]  /*0680*/  BRA `(.L_x_5) ;  /* 0x0000000000047947 */ /* 0x000fea0003800000 */
.L_x_6:
[----:B------:R-:W1:Y:S02]  /*0690*/  LDC R0, c[0x0][0x580] ;  /* 0x00016000ff007b82 */ /* 0x000e640000000800 */
.L_x_5:
[----:B------:R-:W-:Y:S02]  /*06a0*/  ULDC.64 UR4, c[0x0][0x5a0] ;  /* 0x0001680000047ab9 */ /* 0x000fe40000000a00 */
[----:B------:R-:W-:-:S04]  /*06b0*/  ISETP.NE.U32.AND P0, PT, RZ, UR4, PT ;  /* 0x00000004ff007c0c */ /* 0x000fc8000bf05070 */
[----:B------:R-:W-:-:S13]  /*06c0*/  ISETP.NE.AND.EX P0, PT, RZ, UR5, PT, P0 ;  /* 0x00000005ff007c0c */ /* 0x000fda000bf05300 */
[----:B------:R-:W-:Y:S05]  /*06d0*/  @!P0 BRA `(.L_x_7) ;  /* 0x00000000001c8947 */ /* 0x000fea0003800000 */
[----:B0-2---:R-:W0:Y:S02]  /*06e0*/  LDC.64 R4, c[0x0][0x5a0] ;  /* 0x00016800ff047b82 */ /* 0x005e240000000a00 */
[----:B0-----:R-:W2:Y:S02]  /*06f0*/  LDG.E.64 R4, desc[UR12][R4.64] ;  /* 0x0000000c04047981 */ /* 0x001ea4000c1e1b00 */
[----:B--2---:R-:W-:-:S04]  /*0700*/  ISETP.NE.U32.AND P0, PT, R4, RZ, PT ;  /* 0x000000ff0400720c */ /* 0x004fc80003f05070 */
[----:B------:R-:W-:-:S13]  /*0710*/  ISETP.NE.AND.EX P0, PT, R5, RZ, PT, P0 ;  /* 0x000000ff0500720c */ /* 0x000fda0003f05300 */
[----:B------:R-:W-:Y:S05]  /*0720*/  @!P0 BRA `(.L_x_7) ;  /* 0x0000000000088947 */ /* 0x000fea0003800000 */
[----:B------:R0:W5:Y:S01]  /*0730*/  LD.E R14, desc[UR12][R4.64] ;  /* 0x0000000c040e7980 */ /* 0x000162000c101900 */
[----:B------:R-:W-:Y:S05]  /*0740*/  BRA `(.L_x_8) ;  /* 0x0000000000207947 */ /* 0x000fea0003800000 */
.L_x_7:
[----:B------:R-:W-:Y:S02]  /*0750*/  ULDC.64 UR4, c[0x0][0x590] ;  /* 0x0001640000047ab9 */ /* 0x000fe40000000a00 */
[----:B------:R-:W-:-:S04]  /*0760*/  ISETP.NE.U32.AND P0, PT, RZ, UR4, PT ;  /* 0x00000004ff007c0c */ /* 0x000fc8000bf05070 */
[----:B------:R-:W-:-:S13]  /*0770*/  ISETP.NE.AND.EX P0, PT, RZ, UR5, PT, P0 ;  /* 0x00000005ff007c0c */ /* 0x000fda000bf05300 */
[----:B------:R-:W-:Y:S05]  /*0780*/  @!P0 BRA `(.L_x_9) ;  /* 0x00000000000c8947 */ /* 0x000fea0003800000 */
[----:B------:R-:W3:Y:S02]  /*0790*/  LDC.64 R14, c[0x0][0x590] ;  /* 0x00016400ff0e7b82 */ /* 0x000ee40000000a00 */
[----:B---3--:R4:W5:Y:S01]  /*07a0*/  LDG.E R14, desc[UR12][R14.64] ;  /* 0x0000000c0e0e7981 */ /* 0x008962000c1e1900 */
[----:B------:R-:W-:Y:S05]  /*07b0*/  BRA `(.L_x_8) ;  /* 0x0000000000047947 */ /* 0x000fea0003800000 */
.L_x_9:
[----:B------:R-:W3:Y:S02]  /*07c0*/  LDC R14, c[0x0][0x584] ;  /* 0x00016100ff0e7b82 */ /* 0x000ee40000000800 */
.L_x_8:
[----:B------:R-:W1:Y:S01]  /*07d0*/  LDC R3, c[0x0][0x3c4] ;  /* 0x0000f100ff037b82 */ /* 0x000e620000000800 */
[----:B------:R-:W-:-:S07]  /*07e0*/  ISETP.NE.AND P0, PT, R7, RZ, PT ;  /* 0x000000ff0700720c */ /* 0x000fce0003f05270 */
[----:B------:R-:W4:Y:S01]  /*07f0*/  LDC.64 R10, c[0x0][0x3c8] ;  /* 0x0000f200ff0a7b82 */ /* 0x000f220000000a00 */
[----:B-1----:R-:W-:-:S05]  /*0800*/  VIADD R3, R3, 0x1f ;  /* 0x0000001f03037836 */ /* 0x002fca0000000000 */
[----:B0-2---:R-:W-:-:S04]  /*0810*/  SHF.R.S32.HI R4, RZ, 0x1f, R3 ;  /* 0x0000001fff047819 */ /* 0x005fc80000011403 */
[----:B------:R-:W-:-:S04]  /*0820*/  LEA.HI R4, R4, R3, RZ, 0x5 ;  /* 0x0000000304047211 */ /* 0x000fc800078f28ff */
[----:B------:R-:W-:-:S05]  /*0830*/  SHF.R.S32.HI R5, RZ, 0x5, R4 ;  /* 0x00000005ff057819 */ /* 0x000fca0000011404 */
[----:B----4-:R-:W-:-:S04]  /*0840*/  IMAD R4, R5, R10, RZ ;  /* 0x0000000a05047224 */ /* 0x010fc800078e02ff */
[----:B------:R-:W-:Y:S01]  /*0850*/  IMAD R3, R4, R11, RZ ;  /* 0x0000000b04037224 */ /* 0x000fe200078e02ff */
[----:B------:R-:W-:Y:S06]  /*0860*/  @!P0 BRA `(.L_x_10) ;  /* 0x0000005400888947 */ /* 0x000fec0003800000 */
[----:B------:R-:W-:-:S13]  /*0870*/  ISETP.NE.AND P0, PT, R7, 0x1, PT ;  /* 0x000000010700780c */ /* 0x000fda0003f05270 */
[----:B------:R-:W-:Y:S05]  /*0880*/  @P0 EXIT ;  /* 0x000000000000094d */ /* 0x000fea0003800000 */
[----:B------:R-:W-:Y:S01]  /*0890*/  ISETP.GE.AND P0, PT, R3, 0x1, PT ;  /* 0x000000010300780c */ /* 0x000fe20003f06270 */
[----:B------:R-:W-:Y:S01]  /*08a0*/  UMOV UR4, URZ ;  /* 0x0000003f00047c82 */ /* 0x000fe20008000000 */
[----:B------:R-:W-:Y:S02]  /*08b0*/  CS2R R54, SRZ ;  /* 0x0000000000367805 */ /* 0x000fe4000001ff00 */
[----:B------:R-:W-:Y:S02]  /*08c0*/  CS2R R56, SRZ ;  /* 0x0000000000387805 */ /* 0x000fe4000001ff00 */
[----:B------:R-:W-:Y:S02]  /*08d0*/  CS2R R58, SRZ ;  /* 0x00000000003a7805 */ /* 0x000fe4000001ff00 */
[----:B------:R-:W-:Y:S02]  /*08e0*/  CS2R R60, SRZ ;  /* 0x00000000003c7805 */ /* 0x000fe4000001ff00 */
[----:B------:R-:W-:-:S02]  /*08f0*/  CS2R R62, SRZ ;  /* 0x00000000003e7805 */ /* 0x000fc4000001ff00 */
[----:B------:R-:W-:Y:S02]  /*0900*/  CS2R R64, SRZ ;  /* 0x0000000000407805 */ /* 0x000fe4000001ff00 */
        /* <DEDUP_REMOVED lines=25> */
[----:B------:R-:W-:Y:S01]  /*0aa0*/  CS2R R52, SRZ ;  /* 0x0000000000347805 */ /* 0x000fe2000001ff00 */
[----:B------:R-:W-:Y:S06]  /*0ab0*/  @!P0 BRA `(.L_x_11) ;  /* 0x00000000009c8947 */ /* 0x000fec0003800000 */
[----:B------:R-:W-:-:S04]  /*0ac0*/  LOP3.LUT R4, R2, 0x1, RZ, 0xfc, !PT ;  /* 0x0000000102047812 */ /* 0x000fc800078efcff */
[----:B------:R-:W-:-:S13]  /*0ad0*/  ISETP.NE.AND P1, PT, R4, 0x3, PT ;  /* 0x000000030400780c */ /* 0x000fda0003f25270 */
[----:B------:R-:W-:Y:S05]  /*0ae0*/  @!P1 BRA `(.L_x_12) ;  /* 0x0000000000049947 */ /* 0x000fea0003800000 */
[----:B------:R-:W-:Y:S01]  /*0af0*/  BPT.TRAP 0x1 ;  /* 0x000000040000795c */ /* 0x000fe20000300000 */
.L_x_12:
[----:B------:R-:W0:Y:S01]  /*0b00*/  S2UR UR5, SR_CgaCtaId ;  /* 0x00000000000579c3 */ /* 0x000e220000008800 */
[----:B------:R-:W-:Y:S01]  /*0b10*/  SHF.L.U32 R4, RZ, 0x1f, RZ ;  /* 0x0000001fff047819 */ /* 0x000fe200000006ff */
[----:B------:R-:W-:Y:S02]  /*0b20*/  UMOV UR4, 0x400 ;  /* 0x0000040000047882 */ /* 0x000fe40000000000 */
[----:B0-----:R-:W-:-:S12]  /*0b30*/  ULEA UR5, UR5, UR4, 0x18 ;  /* 0x0000000405057291 */ /* 0x001fd8000f8ec03f */
.L_x_13:
[----:B0-----:R-:W-:-:S04]  /*0b40*/  IMAD.U32 R5, RZ, RZ, UR5 ;  /* 0x00000005ff057e24 */ /* 0x001fc8000f8e00ff */
[----:B------:R0:W1:Y:S03]  /*0b50*/  SYNCS.PHASECHK.TRANS64.TRYWAIT P1, [R5+URZ+0x36000], R4 ;  /* 0x03600004050075a7 */ /* 0x000066000802017f */
[----:B-1----:R-:W-:Y:S05]  /*0b60*/  @!P1 NANOSLEEP.SYNCS 0x989680 ;  /* 0x009896800000995d */ /* 0x002fea0003900000 */
[----:B------:R-:W1:Y:S02]  /*0b70*/  @!P1 SYNCS.PHASECHK.TRANS64 P1, [R5+URZ+0x36000], R4 ;  /* 0x03600004050095a7 */ /* 0x000e64000802007f */
[----:B-1----:R-:W-:Y:S05]  /*0b80*/  @!P1 BRA `(.L_x_13) ;  /* 0xfffffffc00ec9947 */ /* 0x002fea000383ffff */
[----:B------:R-:W-:Y:S01]  /*0b90*/  USHF.R.U32.HI UR4, URZ, 0x4, UR5 ;  /* 0x000000043f047899 */ /* 0x000fe20008011605 */
[----:B------:R-:W-:Y:S01]  /*0ba0*/  WARPGROUP.ARRIVE ;  /* 0x00000000000079c5 */ /* 0x000fe20000000000 */
[----:B------:R-:W-:Y:S02]  /*0bb0*/  UIADD3 UR5, UR5, 0x24000, URZ ;  /* 0x0002400005057890 */ /* 0x000fe4000fffe03f */
[----:B------:R-:W-:Y:S02]  /*0bc0*/  ULOP3.LUT UR4, UR4, 0x3fff, URZ, 0xc0, !UPT ;  /* 0x00003fff04047892 */ /* 0x000fe4000f8ec03f */
[----:B------:R-:W-:Y:S02]  /*0bd0*/  USHF.R.U32.HI UR5, URZ, 0x4, UR5 ;  /* 0x000000043f057899 */ /* 0x000fe40008011605 */
[----:B------:R-:W-:Y:S02]  /*0be0*/  ULOP3.LUT UR10, UR4, 0x10000, URZ, 0xfc, !UPT ;  /* 0x00010000040a7892 */ /* 0x000fe4000f8efc3f */
[----:B------:R-:W-:-:S02]  /*0bf0*/  ULOP3.LUT UR8, UR5, 0x3fff, URZ, 0xc0, !UPT ;  /* 0x00003fff05087892 */ /* 0x000fc4000f8ec03f */
[----:B------:R-:W-:Y:S01]  /*0c00*/  UIADD3 UR9, UR10, 0x100, URZ ;  /* 0x000001000a097890 */ /* 0x000fe2000fffe03f */
[----:B------:R-:W-:Y:S02]  /*0c10*/  UMOV UR7, 0x40000040 ;  /* 0x4000004000077882 */ /* 0x000fe40000000000 */
[----:B------:R-:W-:Y:S01]  /*0c20*/  UMOV UR4, UR10 ;  /* 0x0000000a00047c82 */ /* 0x000fe20008000000 */
[----:B------:R-:W-:Y:S01]  /*0c30*/  UMOV UR5, 0x80000020 ;  /* 0x8000002000057882 */ /* 0x000fe20000000000 */
[----:B------:R-:W-:Y:S02]  /*0c40*/  UMOV UR6, UR8 ;  /* 0x0000000800067c82 */ /* 0x000fe40008000000 */
[----:B------:R-:W-:Y:S01]  /*0c50*/  HGMMA.64x64x16.F32.BF16 R56, gdesc[UR4].tnspB, RZ, !UPT ;  /* 0x40e00000043879f0 */ /* 0x000fe2000c7018ff */
[----:B------:R-:W-:Y:S01]  /*0c60*/  UMOV UR4, UR9 ;  /* 0x0000000900047c82 */ /* 0x000fe20008000000 */
[----:B------:R-:W-:Y:S02]  /*0c70*/  UMOV UR5, 0x80000020 ;  /* 0x8000002000057882 */ /* 0x000fe40000000000 */
[----:B------:R-:W-:Y:S01]  /*0c80*/  HGMMA.64x64x16.F32.BF16 R24, gdesc[UR4].tnspB, RZ, !UPT ;  /* 0x40e00000041879f0 */ /* 0x000fe2000c7018ff */
[----:B------:R-:W-:-:S02]  /*0c90*/  UIADD3 UR4, UR10, 0x2, URZ ;  /* 0x000000020a047890 */ /* 0x000fc4000fffe03f */
[----:B------:R-:W-:Y:S02]  /*0ca0*/  UIADD3 UR6, UR8, 0x80, URZ ;  /* 0x0000008008067890 */ /* 0x000fe4000fffe03f */
[----:B------:R-:W-:Y:S01]  /*0cb0*/  UIADD3 UR8, UR10, 0x102, URZ ;  /* 0x000001020a087890 */ /* 0x000fe2000fffe03f */
[----:B------:R-:W-:Y:S01]  /*0cc0*/  UMOV UR5, 0x80000020 ;  /* 0x8000002000057882 */ /* 0x000fe20000000000 */
[----:B------:R-:W-:-:S05]  /*0cd0*/  UMOV UR7, 0x40000040 ;  /* 0x4000004000077882 */ /* 0x000fca0000000000 */
[----:B------:R-:W-:Y:S01]  /*0ce0*/  HGMMA.64x64x16.F32.BF16 R56, gdesc[UR4].tnspB, R56 ;  /* 0x40e00000043879f0 */ /* 0x000fe20008701838 */
[----:B------:R-:W-:Y:S01]  /*0cf0*/  UMOV UR4, UR8 ;  /* 0x0000000800047c82 */ /* 0x000fe20008000000 */
[----:B------:R-:W-:Y:S02]  /*0d00*/  UMOV UR5, 0x80000020 ;  /* 0x8000002000057882 */ /* 0x000fe40000000000 */
[----:B------:R-:W-:Y:S01]  /*0d10*/  HGMMA.64x64x16.F32.BF16 R24, gdesc[UR4].tnspB, R24, gsb0 ;  /* 0x40e00000041879f0 */ /* 0x000fe20008001818 */
[----:B------:R-:W-:-:S05]  /*0d20*/  UMOV UR4, 0x1 ;  /* 0x0000000100047882 */ /* 0x000fca0000000000 */
.L_x_11:
[----:B0-----:R-:W-:-:S05]  /*0d30*/  VIMNMX R4, R3, 0x1, PT ;  /* 0x0000000103047848 */ /* 0x001fca0003fe0100 */
[----:B------:R-:W-:-:S05]  /*0d40*/  IMAD.IADD R3, R3, 0x1, -R4 ;  /* 0x0000000103037824 */ /* 0x000fca00078e0a04 */
[----:B------:R-:W-:-:S13]  /*0d50*/  ISETP.GE.AND P1, PT, R3, 0x1, PT ;  /* 0x000000010300780c */ /* 0x000fda0003f26270 */
[----:B------:R-:W-:Y:S05]  /*0d60*/  @!P1 BRA `(.L_x_14) ;  /* 0x00000004000c9947 */ /* 0x000fea0003800000 */
[----:B------:R-:W0:Y:S01]  /*0d70*/  S2UR UR6, SR_CgaCtaId ;  /* 0x00000000000679c3 */ /* 0x000e220000008800 */
[----:B------:R-:W-:Y:S01]  /*0d80*/  UMOV UR5, 0x400 ;  /* 0x0000040000057882 */ /* 0x000fe20000000000 */
[----:B------:R-:W-:Y:S01]  /*0d90*/  LOP3.LUT R8, R2, 0x1, RZ, 0xfc, !PT ;  /* 0x0000000102087812 */ /* 0x000fe200078efcff */
[----:B------:R-:W-:Y:S01]  /*0da0*/  IMAD.MOV.U32 R7, RZ, RZ, RZ ;  /* 0x000000ffff077224 */ /* 0x000fe200078e00ff */
[----:B------:R-:W-:Y:S01]  /*0db0*/  UISETP.NE.U32.AND UP0, UPT, UR4, URZ, UPT ;  /* 0x0000003f0400728c */ /* 0x000fe2000bf05070 */
[----:B------:R-:W-:Y:S01]  /*0dc0*/  IMAD.MOV.U32 R4, RZ, RZ, R3 ;  /* 0x000000ffff047224 */ /* 0x000fe200078e0003 */
[----:B0-----:R-:W-:-:S04]  /*0dd0*/  ULEA UR15, UR6, UR5, 0x18 ;  /* 0x00000005060f7291 */ /* 0x001fc8000f8ec03f */
[----:B------:R-:W-:Y:S02]  /*0de0*/  USHF.R.U32.HI UR5, URZ, 0x4, UR15 ;  /* 0x000000043f057899 */ /* 0x000fe4000801160f */
[----:B------:R-:W-:Y:S02]  /*0df0*/  UIADD3 UR6, UR15, 0x24000, URZ ;  /* 0x000240000f067890 */ /* 0x000fe4000fffe03f */
[----:B------:R-:W-:Y:S02]  /*0e00*/  ULOP3.LUT UR5, UR5, 0x3fff, URZ, 0xc0, !UPT ;  /* 0x00003fff05057892 */ /* 0x000fe4000f8ec03f */
[----:B------:R-:W-:Y:S02]  /*0e10*/  USHF.R.U32.HI UR6, URZ, 0x4, UR6 ;  /* 0x000000043f067899 */ /* 0x000fe40008011606 */
[----:B------:R-:W-:Y:S02]  /*0e20*/  ULOP3.LUT UR16, UR5, 0x10000, URZ, 0xfc, !UPT ;  /* 0x0001000005107892 */ /* 0x000fe4000f8efc3f */
[----:B------:R-:W-:Y:S01]  /*0e30*/  ULOP3.LUT UR17, UR6, 0x3fff, URZ, 0xc0, !UPT ;  /* 0x00003fff06117892 */ /* 0x000fe2000f8ec03f */
[----:B------:R-:W-:-:S11]  /*0e40*/  UMOV UR5, URZ ;  /* 0x0000003f00057c82 */ /* 0x000fd60008000000 */
.L_x_19:
[----:B------:R-:W-:-:S13]  /*0e50*/  ISETP.NE.AND P2, PT, R8, 0x3, PT ;  /* 0x000000030800780c */ /* 0x000fda0003f45270 */
[----:B0-----:R-:W-:Y:S05]  /*0e60*/  @!P2 BRA `(.L_x_15) ;  /* 0x000000000004a947 */ /* 0x001fea0003800000 */
[----:B------:R-:W-:Y:S01]  /*0e70*/  BPT.TRAP 0x1 ;  /* 0x000000040000795c */ /* 0x000fe20000300000 */
.L_x_15:
[----:B------:R-:W-:Y:S01]  /*0e80*/  SHF.L.U32 R5, R7, 0x1f, RZ ;  /* 0x0000001f07057819 */ /* 0x000fe200000006ff */
[----:B------:R-:W-:-:S12]  /*0e90*/  ULEA UR6, UR4, UR15, 0x3 ;  /* 0x0000000f04067291 */ /* 0x000fd8000f8e183f */
.L_x_16:
[----:B0-----:R-:W-:-:S04]  /*0ea0*/  IMAD.U32 R6, RZ, RZ, UR6 ;  /* 0x00000006ff067e24 */ /* 0x001fc8000f8e00ff */
[----:B------:R0:W1:Y:S03]  /*0eb0*/  SYNCS.PHASECHK.TRANS64.TRYWAIT P1, [R6+URZ+0x36000], R5 ;  /* 0x03600005060075a7 */ /* 0x000066000802017f */
[----:B-1----:R-:W-:Y:S05]  /*0ec0*/  @!P1 NANOSLEEP.SYNCS 0x989680 ;  /* 0x009896800000995d */ /* 0x002fea0003900000 */
[----:B------:R-:W1:Y:S02]  /*0ed0*/  @!P1 SYNCS.PHASECHK.TRANS64 P1, [R6+URZ+0x36000], R5 ;  /* 0x03600005060095a7 */ /* 0x000e64000802007f */
[----:B-1----:R-:W-:Y:S05]  /*0ee0*/  @!P1 BRA `(.L_x_16) ;  /* 0xfffffffc00ec9947 */ /* 0x002fea000383ffff */
[----:B------:R-:W-:Y:S01]  /*0ef0*/  ULEA UR7, UR4, UR16, 0x9 ;  /* 0x0000001004077291 */ /* 0x000fe2000f8e483f */
[----:B------:R-:W-:Y:S01]  /*0f00*/  WARPGROUP.ARRIVE ;  /* 0x00000000000079c5 */ /* 0x000fe20000000000 */
[----:B------:R-:W-:Y:S02]  /*0f10*/  ULEA UR6, UR4, UR17, 0x8 ;  /* 0x0000001104067291 */ /* 0x000fe4000f8e403f */
[----:B------:R-:W-:Y:S01]  /*0f20*/  UIADD3 UR14, UR7, 0x100, URZ ;  /* 0x00000100070e7890 */ /* 0x000fe2000fffe03f */
[----:B------:R-:W-:Y:S02]  /*0f30*/  UMOV UR11, 0x40000040 ;  /* 0x40000040000b7882 */ /* 0x000fe40000000000 */
[----:B------:R-:W-:Y:S01]  /*0f40*/  UMOV UR8, UR7 ;  /* 0x0000000700087c82 */ /* 0x000fe20008000000 */
[----:B------:R-:W-:Y:S01]  /*0f50*/  UMOV UR9, 0x80000020 ;  /* 0x8000002000097882 */ /* 0x000fe20000000000 */
[----:B------:R-:W-:Y:S02]  /*0f60*/  UMOV UR10, UR6 ;  /* 0x00000006000a7c82 */ /* 0x000fe40008000000 */
[----:B------:R-:W-:Y:S01]  /*0f70*/  HGMMA.64x64x16.F32.BF16 R56, gdesc[UR8].tnspB, R56, UP0 ;  /* 0x40e00000083879f0 */ /* 0x000fe2000bf01838 */
[----:B------:R-:W-:Y:S01]  /*0f80*/  UMOV UR8, UR14 ;  /* 0x0000000e00087c82 */ /* 0x000fe20008000000 */
[----:B------:R-:W-:-:S02]  /*0f90*/  UMOV UR9, 0x80000020 ;  /* 0x8000002000097882 */ /* 0x000fc40000000000 */
[----:B------:R-:W-:Y:S01]  /*0fa0*/  HGMMA.64x64x16.F32.BF16 R24, gdesc[UR8].tnspB, R24, UP0 ;  /* 0x40e00000081879f0 */ /* 0x000fe2000bf01818 */
[----:B------:R-:W-:Y:S02]  /*0fb0*/  UIADD3 UR10, UR6, 0x80, URZ ;  /* 0x00000080060a7890 */ /* 0x000fe4000fffe03f */
[----:B------:R-:W-:Y:S02]  /*0fc0*/  UIADD3 UR8, UR7, 0x2, URZ ;  /* 0x0000000207087890 */ /* 0x000fe4000fffe03f */
[----:B------:R-:W-:Y:S01]  /*0fd0*/  UIADD3 UR7, UR7, 0x102, URZ ;  /* 0x0000010207077890 */ /* 0x000fe2000fffe03f */
[----:B------:R-:W-:Y:S01]  /*0fe0*/  UMOV UR11, 0x40000040 ;  /* 0x40000040000b7882 */ /* 0x000fe20000000000 */
[----:B------:R-:W-:-:S05]  /*0ff0*/  UMOV UR9, 0x80000020 ;  /* 0x8000002000097882 */ /* 0x000fca0000000000 */
[----:B------:R-:W-:Y:S01]  /*1000*/  HGMMA.64x64x16.F32.BF16 R56, gdesc[UR8].tnspB, R56 ;  /* 0x40e00000083879f0 */ /* 0x000fe20008701838 */
[----:B------:R-:W-:Y:S01]  /*1010*/  UMOV UR8, UR7 ;  /* 0x0000000700087c82 */ /* 0x000fe20008000000 */
[----:B------:R-:W-:Y:S02]  /*1020*/  UMOV UR9, 0x80000020 ;  /* 0x8000002000097882 */ /* 0x000fe40000000000 */
[----:B------:R-:W-:Y:S03]  /*1030*/  HGMMA.64x64x16.F32.BF16 R24, gdesc[UR8].tnspB, R24, gsb0 ;  /* 0x40e00000081879f0 */ /* 0x000fe60008001818 */
[----:B------:R-:W-:Y:S02]  /*1040*/  WARPGROUP.DEPBAR.LE gsb0, 0x1 ;  /* 0x00008000000079c5 */ /* 0x000fe40000010100 */
[----:B------:R-:W-:Y:S05]  /*1050*/  @!P2 BRA `(.L_x_17) ;  /* 0x000000000004a947 */ /* 0x000fea0003800000 */
[----:B------:R-:W-:Y:S01]  /*1060*/  BPT.TRAP 0x1 ;  /* 0x000000040000795c */ /* 0x000fe20000300000 */
.L_x_17:
[----:B------:R-:W-:Y:S01]  /*1070*/  ULEA UR6, UR5, UR15, 0x3 ;  /* 0x0000000f05067291 */ /* 0x000fe2000f8e183f */
[----:B------:R-:W-:-:S03]  /*1080*/  ISETP.GT.U32.AND P1, PT, R2, 0x1, PT ;  /* 0x000000010200780c */ /* 0x000fc60003f24070 */
[----:B------:R-:W-:-:S04]  /*1090*/  UIADD3 UR6, UR6, 0x36090, URZ ;  /* 0x0003609006067890 */ /* 0x000fc8000fffe03f */
[----:B------:R-:W-:-:S09]  /*10a0*/  UPRMT UR6, URZ, 0x654, UR6 ;  /* 0x000006543f067896 */ /* 0x000fd20008000006 */
[----:B------:R-:W-:Y:S01]  /*10b0*/  SYNCS.ARRIVE.TRANS64.RED.A1T0 RZ, [UR6], RZ ;  /* 0x000000ffffff79a7 */ /* 0x000fe20008100406 */
[----:B------:R-:W-:Y:S05]  /*10c0*/  @P1 BRA `(.L_x_18) ;  /* 0x0000000000041947 */ /* 0x000fea0003800000 */
[----:B------:R-:W-:Y:S01]  /*10d0*/  BPT.TRAP 0x1 ;  /* 0x000000040000795c */ /* 0x000fe20000300000 */
.L_x_18:
[----:B------:R-:W-:Y:S01]  /*10e0*/  UIADD3 UR4, UR4, 0x1, URZ ;  /* 0x0000000104047890 */ /* 0x000fe2000fffe03f */
[C---:B------:R-:W-:Y:S01]  /*10f0*/  ISETP.GT.AND P1, PT, R4.reuse, 0x1, PT ;  /* 0x000000010400780c */ /* 0x040fe20003f24270 */
[----:B------:R-:W-:Y:S01]  /*1100*/  UIADD3 UR5, UR5, 0x1, URZ ;  /* 0x0000000105057890 */ /* 0x000fe2000fffe03f */
[----:B------:R-:W-:Y:S01]  /*1110*/  VIADD R4, R4, 0xffffffff ;  /* 0xffffffff04047836 */ /* 0x000fe20000000000 */
[----:B------:R-:W-:Y:S02]  /*1120*/  UISETP.NE.AND UP0, UPT, UR4, 0x12, UPT ;  /* 0x000000120400788c */ /* 0x000fe4000bf05270 */
[----:B------:R-:W-:Y:S02]  /*1130*/  UISETP.NE.AND UP1, UPT, UR5, 0x12, UPT ;  /* 0x000000120500788c */ /* 0x000fe4000bf25270 */
[----:B------:R-:W-:Y:S02]  /*1140*/  USEL UR6, URZ, 0x1, UP0 ;  /* 0x000000013f067887 */ /* 0x000fe40008000000 */
[----:B------:R-:W-:-:S02]  /*1150*/  USEL UR4, UR4, URZ, UP0 ;  /* 0x0000003f04047287 */ /* 0x000fc40008000000 */
[----:B------:R-:W-:Y:S02]  /*1160*/  USEL UR5, UR5, URZ, UP1 ;  /* 0x0000003f05057287 */ /* 0x000fe40008800000 */
[----:B------:R-:W-:Y:S01]  /*1170*/  UPLOP3.LUT UP0, UPT, UPT, UPT, UPT, 0x80, 0x0 ;  /* 0x000000000000789c */ /* 0x000fe20003f0f070 */
[----:B------:R-:W-:Y:S01]  /*1180*/  LOP3.LUT R7, R7, UR6, RZ, 0x3c, !PT ;  /* 0x0000000607077c12 */ /* 0x000fe2000f8e3cff */
[----:B------:R-:W-:Y:S09]  /*1190*/  @P1 BRA `(.L_x_19) ;  /* 0xfffffffc002c1947 */ /* 0x000ff2000383ffff */
.L_x_14:
[----:B------:R-:W-:Y:S02]  /*11a0*/  WARPGROUP.DEPBAR.LE gsb0, 0x0 ;  /* 0x00008000000079c5 */ /* 0x000fe40000010000 */
[----:B------:R-:W-:Y:S05]  /*11b0*/  @!P0 BRA `(.L_x_20) ;  /* 0x0000000000448947 */ /* 0x000fea0003800000 */
[----:B------:R-:W-:-:S04]  /*11c0*/  LOP3.LUT R4, R2, 0x1, RZ, 0xfc, !PT ;  /* 0x0000000102047812 */ /* 0x000fc800078efcff */
[----:B------:R-:W-:-:S13]  /*11d0*/  ISETP.NE.AND P0, PT, R4, 0x3, PT ;  /* 0x000000030400780c */ /* 0x000fda0003f05270 */
[----:B------:R-:W-:Y:S05]  /*11e0*/  @!P0 BRA `(.L_x_21) ;  /* 0x0000000000048947 */ /* 0x000fea0003800000 */
[----:B------:R-:W-:Y:S01]  /*11f0*/  BPT.TRAP 0x1 ;  /* 0x000000040000795c */ /* 0x000fe20000300000 */
.L_x_21:
[----:B0-----:R-:W0:Y:S01]  /*1200*/  S2R R6, SR_CgaCtaId ;  /* 0x0000000000067919 */ /* 0x001e220000008800 */
[----:B------:R-:W-:Y:S01]  /*1210*/  IMAD.WIDE.U32 R4, R3, 0x38e38e39, RZ ;  /* 0x38e38e3903047825 */ /* 0x000fe200078e00ff */
[----:B------:R-:W-:-:S04]  /*1220*/  ISETP.GT.U32.AND P0, PT, R2, 0x1, PT ;  /* 0x000000010200780c */ /* 0x000fc80003f04070 */
[----:B------:R-:W-:Y:S02]  /*1230*/  SHF.R.U32.HI R4, RZ, 0x2, R5 ;  /* 0x00000002ff047819 */ /* 0x000fe40000011605 */
[----:B------:R-:W-:-:S03]  /*1240*/  MOV R5, 0x400 ;  /* 0x0000040000057802 */ /* 0x000fc60000000f00 */
[----:B------:R-:W-:Y:S01]  /*1250*/  IMAD R3, R4, -0x12, R3 ;  /* 0xffffffee04037824 */ /* 0x000fe200078e0203 */
[----:B0-----:R-:W-:-:S05]  /*1260*/  LEA R6, R6, R5, 0x18 ;  /* 0x0000000506067211 */ /* 0x001fca00078ec0ff */
[----:B------:R-:W-:-:S04]  /*1270*/  IMAD R3, R3, 0x8, R6 ;  /* 0x0000000803037824 */ /* 0x000fc800078e0206 */
[----:B------:R-:W-:-:S05]  /*1280*/  VIADD R3, R3, 0x36090 ;  /* 0x0003609003037836 */ /* 0x000fca0000000000 */
[----:B------:R-:W-:-:S04]  /*1290*/  PRMT R3, RZ, 0x654, R3 ;  /* 0x00000654ff037816 */ /* 0x000fc80000000003 */
[----:B------:R1:W-:Y:S01]  /*12a0*/  SYNCS.ARRIVE.TRANS64.RED.A1T0 RZ, [R3+URZ], RZ ;  /* 0x000000ff03ff79a7 */ /* 0x0003e2000810043f */
[----:B------:R-:W-:Y:S05]  /*12b0*/  @P0 BRA `(.L_x_20) ;  /* 0x0000000000040947 */ /* 0x000fea0003800000 */
[----:B------:R-:W-:Y:S01]  /*12c0*/  BPT.TRAP 0x1 ;  /* 0x000000040000795c */ /* 0x000fe20000300000 */
.L_x_20:
[----:B-1----:R-:W1:Y:S01]  /*12d0*/  S2R R3, SR_TID.X ;  /* 0x0000000000037919 */ /* 0x002e620000002100 */
[----:B------:R-:W-:Y:S01]  /*12e0*/  ULDC.64 UR4, c[0x0][0x280] ;  /* 0x0000a00000047ab9 */ /* 0x000fe20000000a00 */
[----:B0-----:R-:W0:Y:S01]  /*12f0*/  S2R R5, SR_CTAID.Y ;  /* 0x0000000000057919 */ /* 0x001e220000002600 */
[----:B------:R-:W2:Y:S01]  /*1300*/  S2R R13, SR_CTAID.X ;  /* 0x00000000000d7919 */ /* 0x000ea20000002500 */
[----:B-1----:R-:W-:-:S04]  /*1310*/  SHF.R.S32.HI R2, RZ, 0x1f, R3 ;  /* 0x0000001fff027819 */ /* 0x002fc80000011403 */
[----:B------:R-:W-:Y:S01]  /*1320*/  LEA.HI R2, R2, R3, RZ, 0x7 ;  /* 0x0000000302027211 */ /* 0x000fe200078f38ff */
[----:B0-----:R-:W-:-:S03]  /*1330*/  IMAD.SHL.U32 R5, R5, 0x40, RZ ;  /* 0x0000004005057824 */ /* 0x001fc600078e00ff */
[----:B------:R-:W-:Y:S01]  /*1340*/  LOP3.LUT R2, R2, 0xffffff80, RZ, 0xc0, !PT ;  /* 0xffffff8002027812 */ /* 0x000fe200078ec0ff */
[----:B--2---:R-:W-:Y:S01]  /*1350*/  IMAD.SHL.U32 R8, R13, 0x80, RZ ;  /* 0x000000800d087824 */ /* 0x004fe200078e00ff */
[----:B------:R-:W-:-:S03]  /*1360*/  ISETP.GE.AND P0, PT, R5, UR5, PT ;  /* 0x0000000505007c0c */ /* 0x000fc6000bf06270 */
[----:B------:R-:W-:Y:S01]  /*1370*/  IMAD.IADD R4, R3, 0x1, -R2 ;  /* 0x0000000103047824 */ /* 0x000fe200078e0a02 */
[----:B------:R-:W-:-:S04]  /*1380*/  ISETP.GE.OR P0, PT, R8, UR4, P0 ;  /* 0x0000000408007c0c */ /* 0x000fc80008706670 */
[----:B------:R-:W-:-:S04]  /*1390*/  SHF.R.S32.HI R7, RZ, 0x1f, R4 ;  /* 0x0000001fff077819 */ /* 0x000fc80000011404 */
[----:B------:R-:W-:-:S04]  /*13a0*/  LEA.HI R2, R7, R4, RZ, 0x2 ;  /* 0x0000000407027211 */ /* 0x000fc800078f10ff */
[--C-:B------:R-:W-:Y:S02]  /*13b0*/  SHF.R.S32.HI R16, RZ, 0x2, R2.reuse ;  /* 0x00000002ff107819 */ /* 0x100fe40000011402 */
[----:B------:R-:W-:-:S04]  /*13c0*/  SHF.R.S32.HI R3, RZ, 0x1f, R2 ;  /* 0x0000001fff037819 */ /* 0x000fc80000011402 */
[----:B------:R-:W-:-:S04]  /*13d0*/  LEA.HI R3, R3, R16, RZ, 0x3 ;  /* 0x0000001003037211 */ /* 0x000fc800078f18ff */
[----:B------:R-:W-:Y:S01]  /*13e0*/  LOP3.LUT R17, R3, 0xfffffff8, RZ, 0xc0, !PT ;  /* 0xfffffff803117812 */ /* 0x000fe200078ec0ff */
[----:B------:R-:W-:Y:S06]  /*13f0*/  @P0 EXIT ;  /* 0x000000000000094d */ /* 0x000fec0003800000 */
[----:B------:R-:W-:Y:S01]  /*1400*/  LOP3.LUT R9, R2, 0x7ffffffc, RZ, 0xc0, !PT ;  /* 0x7ffffffc02097812 */ /* 0x000fe200078ec0ff */
[----:B------:R-:W-:Y:S01]  /*1410*/  IMAD.IADD R16, R16, 0x1, -R17 ;  /* 0x0000000110107824 */ /* 0x000fe200078e0a11 */
[----:B------:R-:W0:Y:S01]  /*1420*/  LDC.64 R2, c[0x0][0x5d0] ;  /* 0x00017400ff027b82 */ /* 0x000e220000000a00 */
[----:B------:R-:W-:Y:S02]  /*1430*/  LEA.HI R7, R7, R4, RZ, 0x5 ;  /* 0x0000000407077211 */ /* 0x000fe400078f28ff */
[----:B------:R-:W-:Y:S01]  /*1440*/  IMAD.IADD R9, R4, 0x1, -R9 ;  /* 0x0000000104097824 */ /* 0x000fe200078e0a09 */
[--C-:B------:R-:W-:Y:S02]  /*1450*/  SHF.R.S32.HI R17, RZ, 0x1f, R16.reuse ;  /* 0x0000001fff117819 */ /* 0x100fe40000011410 */
[----:B------:R-:W-:Y:S01]  /*1460*/  SHF.R.S32.HI R11, RZ, 0x5, R7 ;  /* 0x00000005ff0b7819 */ /* 0x000fe20000011407 */
[----:B------:R-:W-:Y:S01]  /*1470*/  IMAD.SHL.U32 R4, R9, 0x2, RZ ;  /* 0x0000000209047824 */ /* 0x000fe200078e00ff */
[----:B---3-5:R-:W-:Y:S01]  /*1480*/  FSETP.NEU.AND P1, PT, R14, RZ, PT ;  /* 0x000000ff0e00720b */ /* 0x028fe20003f2d000 */
[----:B------:R-:W-:-:S03]  /*1490*/  IMAD.WIDE R6, R13, 0x80, R16 ;  /* 0x000000800d067825 */ /* 0x000fc600078e0210 */
[----:B------:R-:W-:Y:S01]  /*14a0*/  SHF.R.S32.HI R10, RZ, 0x1f, R4 ;  /* 0x0000001fff0a7819 */ /* 0x000fe20000011404 */
[----:B------:R-:W-:Y:S01]  /*14b0*/  IMAD R13, R11, -0x10, -R8 ;  /* 0xfffffff00b0d7824 */ /* 0x000fe200078e0a08 */
[----:B------:R-:W-:Y:S01]  /*14c0*/  IADD3 R8, P0, R5, R4, RZ ;  /* 0x0000000405087210 */ /* 0x000fe20007f1e0ff */
[----:B------:R-:W-:Y:S01]  /*14d0*/  IMAD.WIDE R6, R11, 0x10, R6 ;  /* 0x000000100b067825 */ /* 0x000fe200078e0206 */
[----:B------:R-:W-:Y:S02]  /*14e0*/  IADD3 R15, -R4, UR5, -R5 ;  /* 0x00000005040f7c10 */ /* 0x000fe4000fffe905 */
[----:B------:R-:W-:Y:S02]  /*14f0*/  LEA.HI.X.SX32 R9, R5, R10, 0x1, P0 ;  /* 0x0000000a05097211 */ /* 0x000fe400000f0eff */
[----:B------:R-:W-:Y:S02]  /*1500*/  IADD3 R16, R13, UR4, -R16 ;  /* 0x000000040d107c10 */ /* 0x000fe4000fffe810 */
[----:B------:R-:W-:Y:S01]  /*1510*/  ISETP.GT.AND P4, PT, R15, RZ, PT ;  /* 0x000000ff0f00720c */ /* 0x000fe20003f84270 */
[-C--:B0-----:R-:W-:Y:S01]  /*1520*/  IMAD R4, R7, R2.reuse, RZ ;  /* 0x0000000207047224 */ /* 0x081fe200078e02ff */
[----:B------:R-:W-:Y:S01]  /*1530*/  SHF.L.U64.HI R19, R2, 0x3, R3 ;  /* 0x0000000302137819 */ /* 0x000fe20000010203 */
[----:B------:R-:W-:Y:S01]  /*1540*/  IMAD.WIDE.U32 R10, R6, R2, R8 ;  /* 0x00000002060a7225 */ /* 0x000fe200078e0008 */
[----:B------:R-:W-:-:S02]  /*1550*/  P2R R5, PR, RZ, 0x10 ;  /* 0x00000010ff057803 */ /* 0x000fc40000000000 */
[----:B------:R-:W-:Y:S01]  /*1560*/  ISETP.GT.AND P0, PT, R16, RZ, P4 ;  /* 0x000000ff1000720c */ /* 0x000fe20002704270 */
[----:B------:R-:W-:Y:S01]  /*1570*/  IMAD R13, R6, R3, R4 ;  /* 0x00000003060d7224 */ /* 0x000fe200078e0204 */
[C---:B------:R-:W-:Y:S01]  /*1580*/  SHF.L.U64.HI R18, R2.reuse, 0x6, R3 ;  /* 0x0000000602127819 */ /* 0x040fe20000010203 */
[C---:B------:R-:W-:Y:S02]  /*1590*/  IMAD.SHL.U32 R20, R2.reuse, 0x8, RZ ;  /* 0x0000000802147824 */ /* 0x040fe400078e00ff */
[----:B------:R-:W-:Y:S02]  /*15a0*/  IMAD.SHL.U32 R17, R2, 0x40, RZ ;  /* 0x0000004002117824 */ /* 0x000fe400078e00ff */
[----:B------:R-:W-:Y:S01]  /*15b0*/  IMAD.IADD R13, R11, 0x1, R13 ;  /* 0x000000010b0d7824 */ /* 0x000fe200078e020d */
[----:B------:R-:W-:Y:S06]  /*15c0*/  @!P1 BRA `(.L_x_22) ;  /* 0x00000030008c9947 */ /* 0x000fec0003800000 */
[----:B------:R-:W-:Y:S01]  /*15d0*/  ULDC.64 UR6, c[0x0][0x5b0] ;  /* 0x00016c0000067ab9 */ /* 0x000fe20000000a00 */
[----:B------:R-:W-:Y:S01]  /*15e0*/  ULDC.64 UR8, c[0x0][0x5a8] ;  /* 0x00016a0000087ab9 */ /* 0x000fe20000000a00 */
[----:B------:R-:W-:Y:S01]  /*15f0*/  IMAD R21, R7, UR6, RZ ;  /* 0x0000000607157c24 */ /* 0x000fe2000f8e02ff */
[----:B------:R-:W-:Y:S01]  /*1600*/  ULDC.64 UR4, c[0x0][0x5c8] ;  /* 0x0001720000047ab9 */ /* 0x000fe20000000a00 */
[----:B------:R-:W-:-:S04]  /*1610*/  IMAD.WIDE.U32 R2, R6, UR6, R8 ;  /* 0x0000000606027c25 */ /* 0x000fc8000f8e0008 */
[----:B------:R-:W-:Y:S01]  /*1620*/  IMAD R21, R6, UR7, R21 ;  /* 0x0000000706157c24 */ /* 0x000fe2000f8e0215 */
[----:B------:R-:W-:-:S03]  /*1630*/  LEA R4, P1, R2, UR8, 0x1 ;  /* 0x0000000802047c11 */ /* 0x000fc6000f8208ff */
[----:B------:R-:W-:-:S05]  /*1640*/  IMAD.IADD R3, R3, 0x1, R21 ;  /* 0x0000000103037824 */ /* 0x000fca00078e0215 */
[----:B------:R-:W-:-:S05]  /*1650*/  LEA.HI.X R5, R2, UR9, R3, 0x1, P1 ;  /* 0x0000000902057c11 */ /* 0x000fca00088f0c03 */
[----:B------:R-:W2:Y:S01]  /*1660*/  @P0 LDG.E.LTC128B.U16 R22, desc[UR12][R4.64] ;  /* 0x0000000c04160981 */ /* 0x000ea2000c1e1520 */
[----:B------:R-:W-:Y:S01]  /*1670*/  ISETP.GT.AND P3, PT, R15, 0x1, PT ;  /* 0x000000010f00780c */ /* 0x000fe20003f64270 */
[----:B------:R-:W-:Y:S01]  /*1680*/  BSSY B0, `(.L_x_23) ;  /* 0x000000c000007945 */ /* 0x000fe20003800000 */
[----:B------:R-:W-:Y:S02]  /*1690*/  LEA R2, P2, R10, UR4, 0x1 ;  /* 0x000000040a027c11 */ /* 0x000fe4000f8408ff */
[----:B------:R-:W-:Y:S01]  /*16a0*/  ISETP.GT.AND P1, PT, R16, RZ, P3 ;  /* 0x000000ff1000720c */ /* 0x000fe20001f24270 */
[----:B--2---:R-:W-:-:S04]  /*16b0*/  IMAD.U32 R3, R22, 0x10000, RZ ;  /* 0x0001000016037824 */ /* 0x004fc800078e00ff */
[----:B------:R-:W-:-:S04]  /*16c0*/  FMUL R3, R3, R14 ;  /* 0x0000000e03037220 */ /* 0x000fc80000400000 */
[----:B------:R-:W-:-:S05]  /*16d0*/  FFMA R3, R56, R0, R3 ;  /* 0x0000000038037223 */ /* 0x000fca0000000003 */
[----:B------:R-:W-:Y:S02]  /*16e0*/  F2FP.BF16.F32.PACK_AB R11, RZ, R3 ;  /* 0x00000003ff0b723e */ /* 0x000fe400000010ff */
[----:B------:R-:W-:Y:S02]  /*16f0*/  P2R R3, PR, RZ, 0x8 ;  /* 0x00000008ff037803 */ /* 0x000fe40000000000 */
[----:B------:R-:W-:-:S05]  /*1700*/  LEA.HI.X R3, R10, UR5, R13, 0x1, P2 ;  /* 0x000000050a037c11 */ /* 0x000fca00090f0c0d */
[----:B------:R0:W-:Y:S01]  /*1710*/  @P0 STG.E.U16 desc[UR12][R2.64], R11 ;  /* 0x0000000b02000986 */ /* 0x0001e2000c10150c */
[----:B------:R-:W-:Y:S05]  /*1720*/  @!P1 BRA `(.L_x_24) ;  /* 0x0000000000049947 */ /* 0x000fea0003800000 */
[----:B------:R1:W5:Y:S02]  /*1730*/  LDG.E.LTC128B.U16 R22, desc[UR12][R4.64+0x2] ;  /* 0x0000020c04167981 */ /* 0x000364000c1e1520 */
.L_x_24:
[----:B------:R-:W-:Y:S05]  /*1740*/  BSYNC B0 ;  /* 0x0000000000007941 */ /* 0x000fea0003800000 */
.L_x_23:
[----:B------:R-:W-:Y:S01]  /*1750*/  USHF.L.U32 UR4, UR6, 0x3, URZ ;  /* 0x0000000306047899 */ /* 0x000fe2000800063f */
[----:B-----5:R-:W-:Y:S01]  /*1760*/  IMAD.U32 R13, R22, 0x10000, RZ ;  /* 0x00010000160d7824 */ /* 0x020fe200078e00ff */
[----:B------:R-:W-:Y:S01]  /*1770*/  USHF.L.U64.HI UR5, UR6, 0x3, UR7 ;  /* 0x0000000306057899 */ /* 0x000fe20008010207 */
[----:B------:R-:W-:Y:S02]  /*1780*/  ISETP.GT.AND P0, PT, R16, 0x8, P4 ;  /* 0x000000081000780c */ /* 0x000fe40002704270 */
[----:B------:R-:W-:Y:S01]  /*1790*/  FMUL R56, R13, R14 ;  /* 0x0000000e0d387220 */ /* 0x000fe20000400000 */
[----:B------:R-:W-:Y:S02]  /*17a0*/  IMAD.U32 R10, RZ, RZ, UR4 ;  /* 0x00000004ff0a7e24 */ /* 0x000fe4000f8e00ff */
[----:B0-----:R-:W-:Y:S02]  /*17b0*/  IMAD.U32 R11, RZ, RZ, UR5 ;  /* 0x00000005ff0b7e24 */ /* 0x001fe4000f8e00ff */
[----:B------:R-:W-:Y:S01]  /*17c0*/  FFMA R56, R57, R0, R56 ;  /* 0x0000000039387223 */ /* 0x000fe20000000038 */
[----:B------:R-:W-:-:S04]  /*17d0*/  IMAD.WIDE.U32 R12, R6, UR6, R10 ;  /* 0x00000006060c7c25 */ /* 0x000fc8000f8e000a */
[----:B------:R-:W-:Y:S02]  /*17e0*/  F2FP.BF16.F32.PACK_AB R57, RZ, R56 ;  /* 0x00000038ff39723e */ /* 0x000fe400000010ff */
[----:B------:R-:W-:-:S03]  /*17f0*/  IADD3 R23, P2, R8, R12, RZ ;  /* 0x0000000c08177210 */ /* 0x000fc60007f5e0ff */
[----:B------:R0:W-:Y:S01]  /*1800*/  @P1 STG.E.U16 desc[UR12][R2.64+0x2], R57 ;  /* 0x0000023902001986 */ /* 0x0001e2000c10150c */
[----:B------:R-:W-:Y:S02]  /*1810*/  IADD3.X R56, R9, R21, R13, P2, !PT ;  /* 0x0000001509387210 */ /* 0x000fe400017fe40d */
[----:B------:R-:W-:-:S04]  /*1820*/  LEA R12, P2, R23, UR8, 0x1 ;  /* 0x00000008170c7c11 */ /* 0x000fc8000f8408ff */
[----:B------:R-:W-:-:S05]  /*1830*/  LEA.HI.X R13, R23, UR9, R56, 0x1, P2 ;  /* 0x00000009170d7c11 */ /* 0x000fca00090f0c38 */
[----:B------:R-:W2:Y:S01]  /*1840*/  @P0 LDG.E.LTC128B.U16 R22, desc[UR12][R12.64] ;  /* 0x0000000c0c160981 */ /* 0x000ea2000c1e1520 */
[C---:B------:R-:W-:Y:S01]  /*1850*/  IMAD.SHL.U32 R23, R20.reuse, 0x2, RZ ;  /* 0x0000000214177824 */ /* 0x040fe200078e00ff */
[----:B------:R-:W-:Y:S01]  /*1860*/  SHF.L.U64.HI R19, R20, 0x1, R19 ;  /* 0x0000000114137819 */ /* 0x000fe20000010213 */
[----:B------:R-:W-:Y:S01]  /*1870*/  BSSY B0, `(.L_x_25) ;  /* 0x000000b000007945 */ /* 0x000fe20003800000 */
[----:B------:R-:W-:Y:S02]  /*1880*/  ISETP.GT.AND P1, PT, R16, 0x8, P3 ;  /* 0x000000081000780c */ /* 0x000fe40001f24270 */
[----:B------:R-:W-:Y:S01]  /*1890*/  IADD3 R20, P2, R23, R2, RZ ;  /* 0x0000000217147210 */ /* 0x000fe20007f5e0ff */
[----:B--2---:R-:W-:-:S04]  /*18a0*/  IMAD.U32 R21, R22, 0x10000, RZ ;  /* 0x0001000016157824 */ /* 0x004fc800078e00ff */
[----:B------:R-:W-:-:S04]  /*18b0*/  FMUL R21, R21, R14 ;  /* 0x0000000e15157220 */ /* 0x000fc80000400000 */
[----:B------:R-:W-:-:S05]  /*18c0*/  FFMA R21, R58, R0, R21 ;  /* 0x000000003a157223 */ /* 0x000fca0000000015 */
[----:B------:R-:W-:Y:S01]  /*18d0*/  F2FP.BF16.F32.PACK_AB R56, RZ, R21 ;  /* 0x00000015ff38723e */ /* 0x000fe200000010ff */
[----:B------:R-:W-:-:S05]  /*18e0*/  IMAD.X R21, R19, 0x1, R3, P2 ;  /* 0x0000000113157824 */ /* 0x000fca00010e0603 */
[----:B------:R0:W-:Y:S01]  /*18f0*/  @P0 STG.E.U16 desc[UR12][R20.64], R56 ;  /* 0x0000003814000986 */ /* 0x0001e2000c10150c */
[----:B------:R-:W-:Y:S05]  /*1900*/  @!P1 BRA `(.L_x_26) ;  /* 0x0000000000049947 */ /* 0x000fea0003800000 */
[----:B------:R2:W5:Y:S02]  /*1910*/  LDG.E.LTC128B.U16 R22, desc[UR12][R12.64+0x2] ;  /* 0x0000020c0c167981 */ /* 0x000564000c1e1520 */
.L_x_26:
[----:B------:R-:W-:Y:S05]  /*1920*/  BSYNC B0 ;  /* 0x0000000000007941 */ /* 0x000fea0003800000 */
.L_x_25:
[----:B0----5:R-:W-:Y:S01]  /*1930*/  IMAD.U32 R57, R22, 0x10000, RZ ;  /* 0x0001000016397824 */ /* 0x021fe200078e00ff */
[----:B------:R-:W-:Y:S01]  /*1940*/  ISETP.GT.AND P3, PT, R15, 0x8, PT ;  /* 0x000000080f00780c */ /* 0x000fe20003f64270 */
[----:B------:R-:W-:Y:S02]  /*1950*/  BSSY B0, `(.L_x_27) ;  /* 0x0000009000007945 */ /* 0x000fe40003800000 */
[----:B------:R-:W-:Y:S01]  /*1960*/  FMUL R56, R57, R14 ;  /* 0x0000000e39387220 */ /* 0x000fe20000400000 */
[----:B------:R-:W-:Y:S02]  /*1970*/  ISETP.GT.AND P0, PT, R16, RZ, P3 ;  /* 0x000000ff1000720c */ /* 0x000fe40001f04270 */
[----:B------:R-:W-:Y:S01]  /*1980*/  P2R R57, PR, RZ, 0x8 ;  /* 0x00000008ff397803 */ /* 0x000fe20000000000 */
[----:B------:R-:W-:-:S05]  /*1990*/  FFMA R56, R59, R0, R56 ;  /* 0x000000003b387223 */ /* 0x000fca0000000038 */
[----:B------:R-:W-:-:S05]  /*19a0*/  F2FP.BF16.F32.PACK_AB R56, RZ, R56 ;  /* 0x00000038ff38723e */ /* 0x000fca00000010ff */
[----:B------:R0:W-:Y:S01]  /*19b0*/  @P1 STG.E.U16 desc[UR12][R20.64+0x2], R56 ;  /* 0x0000023814001986 */ /* 0x0001e2000c10150c */
[----:B------:R-:W-:Y:S05]  /*19c0*/  @!P0 BRA `(.L_x_28) ;  /* 0x0000000000048947 */ /* 0x000fea0003800000 */
[----:B------:R3:W5:Y:S02]  /*19d0*/  LDG.E.LTC128B.U16 R22, desc[UR12][R4.64+0x10] ;  /* 0x0000100c04167981 */ /* 0x000764000c1e1520 */
.L_x_28:
[----:B------:R-:W-:Y:S05]  /*19e0*/  BSYNC B0 ;  /* 0x0000000000007941 */ /* 0x000fea0003800000 */
.L_x_27:
[----:B-----5:R-:W-:Y:S01]  /*19f0*/  IMAD.U32 R57, R22, 0x10000, RZ ;  /* 0x0001000016397824 */ /* 0x020fe200078e00ff */
[----:B------:R-:W-:Y:S01]  /*1a00*/  ISETP.GT.AND P2, PT, R15, 0x9, PT ;  /* 0x000000090f00780c */ /* 0x000fe20003f44270 */
[----:B------:R-:W-:Y:S02]  /*1a10*/  BSSY B0, `(.L_x_29) ;  /* 0x0000009000007945 */ /* 0x000fe40003800000 */
[----:B------:R-:W-:Y:S01]  /*1a20*/  FMUL R57, R57, R14 ;  /* 0x0000000e39397220 */ /* 0x000fe20000400000 */
[----:B------:R-:W-:Y:S02]  /*1a30*/  ISETP.GT.AND P1, PT, R16, RZ, P2 ;  /* 0x000000ff1000720c */ /* 0x000fe40001724270 */
[----:B0-----:R-:W-:Y:S01]  /*1a40*/  P2R R56, PR, RZ, 0x4 ;  /* 0x00000004ff387803 */ /* 0x001fe20000000000 */
[----:B------:R-:W-:-:S05]  /*1a50*/  FFMA R57, R60, R0, R57 ;  /* 0x000000003c397223 */ /* 0x000fca0000000039 */
[----:B------:R-:W-:-:S05]  /*1a60*/  F2FP.BF16.F32.PACK_AB R57, RZ, R57 ;  /* 0x00000039ff39723e */ /* 0x000fca00000010ff */
[----:B------:R0:W-:Y:S01]  /*1a70*/  @P0 STG.E.U16 desc[UR12][R2.64+0x10], R57 ;  /* 0x0000103902000986 */ /* 0x0001e2000c10150c */
[----:B------:R-:W-:Y:S05]  /*1a80*/  @!P1 BRA `(.L_x_30) ;  /* 0x0000000000049947 */ /* 0x000fea0003800000 */
[----:B------:R4:W5:Y:S02]  /*1a90*/  LDG.E.LTC128B.U16 R22, desc[UR12][R4.64+0x12] ;  /* 0x0000120c04167981 */ /* 0x000964000c1e1520 */
.L_x_30:
[----:B------:R-:W-:Y:S05]  /*1aa0*/  BSYNC B0 ;  /* 0x0000000000007941 */ /* 0x000fea0003800000 */
.L_x_29:
[----:B0----5:R-:W-:Y:S01]  /*1ab0*/  IMAD.U32 R57, R22, 0x10000, RZ ;  /* 0x0001000016397824 */ /* 0x021fe200078e00ff */
[----:B------:R-:W-:Y:S01]  /*1ac0*/  ISETP.GT.AND P0, PT, R16, 0x8, P3 ;  /* 0x000000081000780c */ /* 0x000fe20001f04270 */
[----:B------:R-:W-:Y:S02]  /*1ad0*/  BSSY B0, `(.L_x_31) ;  /* 0x0000007000007945 */ /* 0x000fe40003800000 */
[----:B------:R-:W-:-:S04]  /*1ae0*/  FMUL R56, R57, R14 ;  /* 0x0000000e39387220 */ /* 0x000fc80000400000 */
[----:B------:R-:W-:-:S05]  /*1af0*/  FFMA R56, R61, R0, R56 ;  /* 0x000000003d387223 */ /* 0x000fca0000000038 */
[----:B------:R-:W-:-:S05]  /*1b00*/  F2FP.BF16.F32.PACK_AB R56, RZ, R56 ;  /* 0x00000038ff38723e */ /* 0x000fca00000010ff */
[----:B------:R0:W-:Y:S01]  /*1b10*/  @P1 STG.E.U16 desc[UR12][R2.64+0x12], R56 ;  /* 0x0000123802001986 */ /* 0x0001e2000c10150c */
[----:B------:R-:W-:Y:S05]  /*1b20*/  @!P0 BRA `(.L_x_32) ;  /* 0x0000000000048947 */ /* 0x000fea0003800000 */
[----:B------:R0:W5:Y:S02]  /*1b30*/  LDG.E.LTC128B.U16 R22, desc[UR12][R12.64+0x10] ;  /* 0x0000100c0c167981 */ /* 0x000164000c1e1520 */
.L_x_32:
[----:B------:R-:W-:Y:S05]  /*1b40*/  BSYNC B0 ;  /* 0x0000000000007941 */ /* 0x000fea0003800000 */
.L_x_31:
[----:B-----5:R-:W-:Y:S01]  /*1b50*/  IMAD.U32 R57, R22, 0x10000, RZ ;  /* 0x0001000016397824 */ /* 0x020fe200078e00ff */
        /* <DEDUP_REMOVED lines=8> */
.L_x_34:
[----:B------:R-:W-:Y:S05]  /*1be0*/  BSYNC B0 ;  /* 0x0000000000007941 */ /* 0x000fea0003800000 */
.L_x_33:
[----:B-----5:R-:W-:Y:S01]  /*1bf0*/  IMAD.U32 R59, R22, 0x10000, RZ ;  /* 0x00010000163b7824 */ /* 0x020fe200078e00ff */
[----:B------:R-:W-:Y:S01]  /*1c00*/  ISETP.GT.AND P3, PT, R15, 0x10, PT ;  /* 0x000000100f00780c */ /* 0x000fe20003f64270 */
[C---:B0-----:R-:W-:Y:S01]  /*1c10*/  IMAD.SHL.U32 R57, R17.reuse, 0x2, RZ ;  /* 0x0000000211397824 */ /* 0x041fe200078e00ff */
[----:B------:R-:W-:Y:S01]  /*1c20*/  SHF.L.U64.HI R17, R17, 0x1, R18 ;  /* 0x0000000111117819 */ /* 0x000fe20000010212 */
[----:B------:R-:W-:Y:S01]  /*1c30*/  FMUL R56, R59, R14 ;  /* 0x0000000e3b387220 */ /* 0x000fe20000400000 */
[----:B------:R-:W-:Y:S02]  /*1c40*/  BSSY B0, `(.L_x_35) ;  /* 0x000000a000007945 */ /* 0x000fe40003800000 */
[----:B------:R-:W-:Y:S01]  /*1c50*/  IADD3 R18, P0, P2, R57, R2, R23 ;  /* 0x0000000239127210 */ /* 0x000fe20007a1e017 */
[----:B------:R-:W-:Y:S01]  /*1c60*/  FFMA R56, R63, R0, R56 ;  /* 0x000000003f387223 */ /* 0x000fe20000000038 */
[----:B------:R-:W-:Y:S02]  /*1c70*/  P2R R23, PR, RZ, 0x8 ;  /* 0x00000008ff177803 */ /* 0x000fe40000000000 */
[----:B------:R-:W-:-:S02]  /*1c80*/  IADD3.X R19, R17, R3, R19, P0, P2 ;  /* 0x0000000311137210 */ /* 0x000fc400007e4413 */
[----:B------:R-:W-:Y:S02]  /*1c90*/  F2FP.BF16.F32.PACK_AB R56, RZ, R56 ;  /* 0x00000038ff38723e */ /* 0x000fe400000010ff */
[----:B------:R-:W-:-:S03]  /*1ca0*/  ISETP.GT.AND P0, PT, R16, RZ, P3 ;  /* 0x000000ff1000720c */ /* 0x000fc60001f04270 */
[----:B------:R0:W-:Y:S10]  /*1cb0*/  @P1 STG.E.U16 desc[UR12][R20.64+0x12], R56 ;  /* 0x0000123814001986 */ /* 0x0001f4000c10150c */
[----:B------:R-:W-:Y:S05]  /*1cc0*/  @!P0 BRA `(.L_x_36) ;  /* 0x0000000000048947 */ /* 0x000fea0003800000 */
[----:B------:R0:W5:Y:S02]  /*1cd0*/  LDG.E.LTC128B.U16 R22, desc[UR12][R4.64+0x20] ;  /* 0x0000200c04167981 */ /* 0x000164000c1e1520 */
.L_x_36:
[----:B------:R-:W-:Y:S05]  /*1ce0*/  BSYNC B0 ;  /* 0x0000000000007941 */ /* 0x000fea0003800000 */
.L_x_35:
[----:B-----5:R-:W-:Y:S01]  /*1cf0*/  IMAD.U32 R23, R22, 0x10000, RZ ;  /* 0x0001000016177824 */ /* 0x020fe200078e00ff */
[----:B------:R-:W-:Y:S01]  /*1d00*/  ISETP.GT.AND P1, PT, R15, 0x11, PT ;  /* 0x000000110f00780c */ /* 0x000fe20003f24270 */
[----:B------:R-:W-:Y:S02]  /*1d10*/  BSSY B0, `(.L_x_37) ;  /* 0x0000009000007945 */ /* 0x000fe40003800000 */
[----:B------:R-:W-:-:S04]  /*1d20*/  FMUL R23, R23, R14 ;  /* 0x0000000e17177220 */ /* 0x000fc80000400000 */
[----:B------:R-:W-:-:S05]  /*1d30*/  FFMA R23, R64, R0, R23 ;  /* 0x0000000040177223 */ /* 0x000fca0000000017 */
[----:B------:R-:W-:-:S05]  /*1d40*/  F2FP.BF16.F32.PACK_AB R23, RZ, R23 ;  /* 0x00000017ff17723e */ /* 0x000fca00000010ff */
[----:B------:R1:W-:Y:S01]  /*1d50*/  @P0 STG.E.U16 desc[UR12][R2.64+0x20], R23 ;  /* 0x0000201702000986 */ /* 0x0003e2000c10150c */
[----:B------:R-:W-:Y:S02]  /*1d60*/  ISETP.GT.AND P0, PT, R16, RZ, P1 ;  /* 0x000000ff1000720c */ /* 0x000fe40000f04270 */
[----:B-1----:R-:W-:-:S11]  /*1d70*/  P2R R23, PR, RZ, 0x2 ;  /* 0x00000002ff177803 */ /* 0x002fd60000000000 */
[----:B------:R-:W-:Y:S05]  /*1d80*/  @!P0 BRA `(.L_x_38) ;  /* 0x0000000000048947 */ /* 0x000fea0003800000 */
[----:B------:R1:W5:Y:S02]  /*1d90*/  LDG.E.LTC128B.U16 R22, desc[UR12][R4.64+0x22] ;  /* 0x0000220c04167981 */ /* 0x000364000c1e1520 */
.L_x_38:
[----:B------:R-:W-:Y:S05]  /*1da0*/  BSYNC B0 ;  /* 0x0000000000007941 */ /* 0x000fea0003800000 */
.L_x_37:
[----:B-----5:R-:W-:Y:S01]  /*1db0*/  IMAD.U32 R23, R22, 0x10000, RZ ;  /* 0x0001000016177824 */ /* 0x020fe200078e00ff */
[----:B------:R-:W-:Y:S03]  /*1dc0*/  BSSY B0, `(.L_x_39) ;  /* 0x0000008000007945 */ /* 0x000fe60003800000 */
[----:B0-----:R-:W-:-:S04]  /*1dd0*/  FMUL R56, R23, R14 ;  /* 0x0000000e17387220 */ /* 0x001fc80000400000 */
[----:B------:R-:W-:-:S05]  /*1de0*/  FFMA R56, R65, R0, R56 ;  /* 0x0000000041387223 */ /* 0x000fca0000000038 */
[----:B------:R-:W-:-:S05]  /*1df0*/  F2FP.BF16.F32.PACK_AB R56, RZ, R56 ;  /* 0x00000038ff38723e */ /* 0x000fca00000010ff */
[----:B------:R0:W-:Y:S01]  /*1e00*/  @P0 STG.E.U16 desc[UR12][R2.64+0x22], R56 ;  /* 0x0000223802000986 */ /* 0x0001e2000c10150c */
[----:B------:R-:W-:-:S13]  /*1e10*/  ISETP.GT.AND P0, PT, R16, 0x8, P3 ;  /* 0x000000081000780c */ /* 0x000fda0001f04270 */
[----:B0-----:R-:W-:Y:S05]  /*1e20*/  @!P0 BRA `(.L_x_40) ;  /* 0x0000000000048947 */ /* 0x001fea0003800000 */
[----:B------:R0:W5:Y:S02]  /*1e30*/  LDG.E.LTC128B.U16 R22, desc[UR12][R12.64+0x20] ;  /* 0x0000200c0c167981 */ /* 0x000164000c1e1520 */
.L_x_40:
[----:B------:R-:W-:Y:S05]  /*1e40*/  BSYNC B0 ;  /* 0x0000000000007941 */ /* 0x000fea0003800000 */
.L_x_39:
[C---:B-----5:R-:W-:Y:S01]  /*1e50*/  IMAD.U32 R23, R22.reuse, 0x10000, RZ ;  /* 0x0001000016177824 */ /* 0x060fe200078e00ff */
[----:B------:R-:W-:Y:S01]  /*1e60*/  BSSY B0, `(.L_x_41) ;  /* 0x000000c000007945 */ /* 0x000fe20003800000 */
[----:B------:R-:W-:Y:S02]  /*1e70*/  PRMT R56, R22, 0x7610, R56 ;  /* 0x0000761016387816 */ /* 0x000fe40000000038 */
[----:B------:R-:W-:-:S04]  /*1e80*/  FMUL R23, R23, R14 ;  /* 0x0000000e17177220 */ /* 0x000fc80000400000 */
[----:B------:R-:W-:-:S05]  /*1e90*/  FFMA R23, R66, R0, R23 ;  /* 0x0000000042177223 */ /* 0x000fca0000000017 */
[----:B------:R-:W-:-:S04]  /*1ea0*/  F2FP.BF16.F32.PACK_AB R23, RZ, R23 ;  /* 0x00000017ff17723e */ /* 0x000fc800000010ff */
[----:B------:R-:W-:-:S05]  /*1eb0*/  PRMT R58, R23, 0x7610, R58 ;  /* 0x00007610173a7816 */ /* 0x000fca000000003a */
[----:B------:R0:W-:Y:S01]  /*1ec0*/  @P0 STG.E.U16 desc[UR12][R20.64+0x20], R58 ;  /* 0x0000203a14000986 */ /* 0x0001e2000c10150c */
[----:B------:R-:W-:-:S05]  /*1ed0*/  IADD3 R59, P0, R6, 0x40, RZ ;  /* 0x00000040063b7810 */ /* 0x000fca0007f1e0ff */
[----:B------:R-:W-:Y:S01]  /*1ee0*/  IMAD.X R23, RZ, RZ, R7, P0 ;  /* 0x000000ffff177224 */ /* 0x000fe200000e0607 */
[----:B------:R-:W-:-:S13]  /*1ef0*/  ISETP.GT.AND P0, PT, R16, 0x8, P1 ;  /* 0x000000081000780c */ /* 0x000fda0000f04270 */
[----:B0-----:R-:W-:Y:S05]  /*1f00*/  @!P0 BRA `(.L_x_42) ;  /* 0x0000000000048947 */ /* 0x001fea0003800000 */
[----:B------:R0:W5:Y:S02]  /*1f10*/  LDG.E.LTC128B.U16 R56, desc[UR12][R12.64+0x22] ;  /* 0x0000220c0c387981 */ /* 0x000164000c1e1520 */
.L_x_42:
[----:B------:R-:W-:Y:S05]  /*1f20*/  BSYNC B0 ;  /* 0x0000000000007941 */ /* 0x000fea0003800000 */
.L_x_41:
[----:B-----5:R-:W-:Y:S01]  /*1f30*/  IMAD.U32 R7, R56, 0x10000, RZ ;  /* 0x0001000038077824 */ /* 0x020fe200078e00ff */
[----:B------:R-:W-:Y:S01]  /*1f40*/  ISETP.GT.AND P2, PT, R15, 0x18, PT ;  /* 0x000000180f00780c */ /* 0x000fe20003f44270 */
[----:B------:R-:W-:Y:S01]  /*1f50*/  IMAD.WIDE.U32 R10, R59, UR6, R10 ;  /* 0x000000063b0a7c25 */ /* 0x000fe2000f8e000a */
[----:B------:R-:W-:Y:S03]  /*1f60*/  BSSY B0, `(.L_x_43) ;  /* 0x0000014000007945 */ /* 0x000fe60003800000 */
[----:B------:R-:W-:-:S04]  /*1f70*/  FMUL R6, R7, R14 ;  /* 0x0000000e07067220 */ /* 0x000fc80000400000 */
[----:B------:R-:W-:-:S05]  /*1f80*/  FFMA R6, R67, R0, R6 ;  /* 0x0000000043067223 */ /* 0x000fca0000000006 */
[----:B------:R-:W-:Y:S01]  /*1f90*/  F2FP.BF16.F32.PACK_AB R7, RZ, R6 ;  /* 0x00000006ff07723e */ /* 0x000fe200000010ff */
[----:B------:R-:W-:Y:S02]  /*1fa0*/  IMAD R6, R23, UR6, RZ ;  /* 0x0000000617067c24 */ /* 0x000fe4000f8e02ff */
[----:B------:R-:W-:Y:S01]  /*1fb0*/  IMAD.WIDE.U32 R22, R59, UR6, R8 ;  /* 0x000000063b167c25 */ /* 0x000fe2000f8e0008 */
[----:B------:R-:W-:-:S03]  /*1fc0*/  PRMT R58, R7, 0x7610, R58 ;  /* 0x00007610073a7816 */ /* 0x000fc6000000003a */
[----:B------:R-:W-:Y:S02]  /*1fd0*/  IMAD R61, R59, UR7, R6 ;  /* 0x000000073b3d7c24 */ /* 0x000fe4000f8e0206 */
[----:B------:R0:W-:Y:S01]  /*1fe0*/  @P0 STG.E.U16 desc[UR12][R20.64+0x22], R58 ;  /* 0x0000223a14000986 */ /* 0x0001e2000c10150c */
[----:B------:R-:W-:Y:S01]  /*1ff0*/  LEA R6, P0, R22, UR8, 0x1 ;  /* 0x0000000816067c11 */ /* 0x000fe2000f8008ff */
[----:B------:R-:W-:-:S05]  /*2000*/  IMAD.IADD R7, R23, 0x1, R61 ;  /* 0x0000000117077824 */ /* 0x000fca00078e023d */
[----:B------:R-:W-:Y:S02]  /*2010*/  LEA.HI.X R7, R22, UR9, R7, 0x1, P0 ;  /* 0x0000000916077c11 */ /* 0x000fe400080f0c07 */
[----:B------:R-:W-:-:S04]  /*2020*/  IADD3 R10, P0, R8, R10, RZ ;  /* 0x0000000a080a7210 */ /* 0x000fc80007f1e0ff */
[----:B------:R-:W-:Y:S02]  /*2030*/  IADD3.X R9, R9, R61, R11, P0, !PT ;  /* 0x0000003d09097210 */ /* 0x000fe400007fe40b */
[----:B------:R-:W-:-:S04]  /*2040*/  LEA R8, P0, R10, UR8, 0x1 ;  /* 0x000000080a087c11 */ /* 0x000fc8000f8008ff */
[----:B------:R-:W-:Y:S02]  /*2050*/  LEA.HI.X R9, R10, UR9, R9, 0x1, P0 ;  /* 0x000000090a097c11 */ /* 0x000fe400080f0c09 */
[----:B------:R-:W-:Y:S02]  /*2060*/  ISETP.GT.AND P0, PT, R16, RZ, P2 ;  /* 0x000000ff1000720c */ /* 0x000fe40001704270 */
[----:B------:R-:W-:-:S11]  /*2070*/  P2R R10, PR, RZ, 0x4 ;  /* 0x00000004ff0a7803 */ /* 0x000fd60000000000 */
[----:B0-----:R-:W-:Y:S05]  /*2080*/  @!P0 BRA `(.L_x_44) ;  /* 0x0000000000048947 */ /* 0x001fea0003800000 */
[----:B------:R0:W5:Y:S02]  /*2090*/  LDG.E.LTC128B.U16 R56, desc[UR12][R4.64+0x30] ;  /* 0x0000300c04387981 */ /* 0x000164000c1e1520 */
.L_x_44:
[----:B------:R-:W-:Y:S05]  /*20a0*/  BSYNC B0 ;  /* 0x0000000000007941 */ /* 0x000fea0003800000 */
.L_x_43:
[----:B-----5:R-:W-:Y:S01]  /*20b0*/  IMAD.U32 R11, R56, 0x10000, RZ ;  /* 0x00010000380b7824 */ /* 0x020fe200078e00ff */
[----:B------:R-:W-:Y:S01]  /*20c0*/  ISETP.GT.AND P1, PT, R15, 0x19, PT ;  /* 0x000000190f00780c */ /* 0x000fe20003f24270 */
[----:B------:R-:W-:Y:S02]  /*20d0*/  BSSY B0, `(.L_x_45) ;  /* 0x0000009000007945 */ /* 0x000fe40003800000 */
[----:B------:R-:W-:Y:S01]  /*20e0*/  FMUL R11, R11, R14 ;  /* 0x0000000e0b0b7220 */ /* 0x000fe20000400000 */
[----:B------:R-:W-:-:S03]  /*20f0*/  P2R R10, PR, RZ, 0x2 ;  /* 0x00000002ff0a7803 */ /* 0x000fc60000000000 */
[----:B------:R-:W-:-:S05]  /*2100*/  FFMA R11, R68, R0, R11 ;  /* 0x00000000440b7223 */ /* 0x000fca000000000b */
[----:B------:R-:W-:-:S05]  /*2110*/  F2FP.BF16.F32.PACK_AB R11, RZ, R11 ;  /* 0x0000000bff0b723e */ /* 0x000fca00000010ff */
[----:B------:R0:W-:Y:S01]  /*2120*/  @P0 STG.E.U16 desc[UR12][R2.64+0x30], R11 ;  /* 0x0000300b02000986 */ /* 0x0001e2000c10150c */
[----:B------:R-:W-:-:S13]  /*2130*/  ISETP.GT.AND P0, PT, R16, RZ, P1 ;  /* 0x000000ff1000720c */ /* 0x000fda0000f04270 */
[----:B0-----:R-:W-:Y:S05]  /*2140*/  @!P0 BRA `(.L_x_46) ;  /* 0x0000000000048947 */ /* 0x001fea0003800000 */
[----:B------:R0:W5:Y:S02]  /*2150*/  LDG.E.LTC128B.U16 R56, desc[UR12][R4.64+0x32] ;  /* 0x0000320c04387981 */ /* 0x000164000c1e1520 */
.L_x_46:
[----:B------:R-:W-:Y:S05]  /*2160*/  BSYNC B0 ;  /* 0x0000000000007941 */ /* 0x000fea0003800000 */
.L_x_45:
[----:B-----5:R-:W-:Y:S01]  /*2170*/  IMAD.U32 R11, R56, 0x10000, RZ ;  /* 0x00010000380b7824 */ /* 0x020fe200078e00ff */
[----:B------:R-:W-:Y:S03]  /*2180*/  BSSY B0, `(.L_x_47) ;  /* 0x0000008000007945 */ /* 0x000fe60003800000 */
[----:B------:R-:W-:-:S04]  /*2190*/  FMUL R10, R11, R14 ;  /* 0x0000000e0b0a7220 */ /* 0x000fc80000400000 */
[----:B------:R-:W-:-:S05]  /*21a0*/  FFMA R10, R69, R0, R10 ;  /* 0x00000000450a7223 */ /* 0x000fca000000000a */
[----:B------:R-:W-:-:S05]  /*21b0*/  F2FP.BF16.F32.PACK_AB R10, RZ, R10 ;  /* 0x0000000aff0a723e */ /* 0x000fca00000010ff */
[----:B------:R0:W-:Y:S01]  /*21c0*/  @P0 STG.E.U16 desc[UR12][R2.64+0x32], R10 ;  /* 0x0000320a02000986 */ /* 0x0001e2000c10150c */
[----:B------:R-:W-:-:S13]  /*21d0*/  ISETP.GT.AND P0, PT, R16, 0x8, P2 ;  /* 0x000000081000780c */ /* 0x000fda0001704270 */
[----:B0-----:R-:W-:Y:S05]  /*21e0*/  @!P0 BRA `(.L_x_48) ;  /* 0x0000000000048947 */ /* 0x001fea0003800000 */
[----:B------:R0:W5:Y:S02]  /*21f0*/  LDG.E.LTC128B.U16 R56, desc[UR12][R12.64+0x30] ;  /* 0x0000300c0c387981 */ /* 0x000164000c1e1520 */
.L_x_48:
[----:B------:R-:W-:Y:S05]  /*2200*/  BSYNC B0 ;  /* 0x0000000000007941 */ /* 0x000fea0003800000 */
.L_x_47:
        /* <DEDUP_REMOVED lines=9> */
.L_x_50:
[----:B------:R-:W-:Y:S05]  /*22a0*/  BSYNC B0 ;  /* 0x0000000000007941 */ /* 0x000fea0003800000 */
.L_x_49:
        /* <DEDUP_REMOVED lines=11> */
.L_x_52:
[----:B------:R-:W-:Y:S05]  /*2360*/  BSYNC B0 ;  /* 0x0000000000007941 */ /* 0x000fea0003800000 */
.L_x_51:
        /* <DEDUP_REMOVED lines=11> */
.L_x_54:
[----:B------:R-:W-:Y:S05]  /*2420*/  BSYNC B0 ;  /* 0x0000000000007941 */ /* 0x000fea0003800000 */
.L_x_53:
        /* <DEDUP_REMOVED lines=9> */
.L_x_56:
[----:B------:R-:W-:Y:S05]  /*24c0*/  BSYNC B0 ;  /* 0x0000000000007941 */ /* 0x000fea0003800000 */
.L_x_55:
        /* <DEDUP_REMOVED lines=9> */
.L_x_58:
[----:B------:R-:W-:Y:S05]  /*2560*/  BSYNC B0 ;  /* 0x0000000000007941 */ /* 0x000fea0003800000 */
.L_x_57:
        /* <DEDUP_REMOVED lines=11> */
.L_x_60:
[----:B------:R-:W-:Y:S05]  /*2620*/  BSYNC B0 ;  /* 0x0000000000007941 */ /* 0x000fea0003800000 */
.L_x_59:
[----:B-----5:R-:W-:Y:S01]  /*2630*/  IMAD.U32 R11, R56, 0x10000, RZ ;  /* 0x00010000380b7824 */ /* 0x020fe200078e00ff */
[----:B------:R-:W-:Y:S01]  /*2640*/  ISETP.GT.AND P4, PT, R15, 0x29, PT ;  /* 0x000000290f00780c */ /* 0x000fe20003f84270 */
[----:B------:R-:W-:Y:S02]  /*2650*/  BSSY B0, `(.L_x_61) ;  /* 0x0000008000007945 */ /* 0x000fe40003800000 */
[----:B------:R-:W-:-:S04]  /*2660*/  FMUL R11, R11, R14 ;  /* 0x0000000e0b0b7220 */ /* 0x000fc80000400000 */
[----:B------:R-:W-:-:S05]  /*2670*/  FFMA R11, R76, R0, R11 ;  /* 0x000000004c0b7223 */ /* 0x000fca000000000b */
[----:B------:R-:W-:-:S05]  /*2680*/  F2FP.BF16.F32.PACK_AB R11, RZ, R11 ;  /* 0x0000000bff0b723e */ /* 0x000fca00000010ff */
[----:B------:R0:W-:Y:S01]  /*2690*/  @P0 STG.E.U16 desc[UR12][R2.64+0x50], R11 ;  /* 0x0000500b02000986 */ /* 0x0001e2000c10150c */
[----:B------:R-:W-:-:S13]  /*26a0*/  ISETP.GT.AND P0, PT, R16, RZ, P4 ;  /* 0x000000ff1000720c */ /* 0x000fda0002704270 */
[----:B0-----:R-:W-:Y:S05]  /*26b0*/  @!P0 BRA `(.L_x_62) ;  /* 0x0000000000048947 */ /* 0x001fea0003800000 */
[----:B------:R0:W5:Y:S02]  /*26c0*/  LDG.E.LTC128B.U16 R56, desc[UR12][R4.64+0x52] ;  /* 0x0000520c04387981 */ /* 0x000164000c1e1520 */
.L_x_62:
[----:B------:R-:W-:Y:S05]  /*26d0*/  BSYNC B0 ;  /* 0x0000000000007941 */ /* 0x000fea0003800000 */
.L_x_61:
        /* <DEDUP_REMOVED lines=9> */
.L_x_64:
[----:B------:R-:W-:Y:S05]  /*2770*/  BSYNC B0 ;  /* 0x0000000000007941 */ /* 0x000fea0003800000 */
.L_x_63:
        /* <DEDUP_REMOVED lines=9> */
.L_x_66:
[----:B------:R-:W-:Y:S05]  /*2810*/  BSYNC B0 ;  /* 0x0000000000007941 */ /* 0x000fea0003800000 */
.L_x_65:
        /* <DEDUP_REMOVED lines=10> */
.L_x_68:
[----:B------:R-:W-:Y:S05]  /*28c0*/  BSYNC B0 ;  /* 0x0000000000007941 */ /* 0x000fea0003800000 */
.L_x_67:
        /* <DEDUP_REMOVED lines=10> */
.L_x_70:
[----:B------:R-:W-:Y:S05]  /*2970*/  BSYNC B0 ;  /* 0x0000000000007941 */ /* 0x000fea0003800000 */
.L_x_69:
        /* <DEDUP_REMOVED lines=9> */
.L_x_72:
[----:B------:R-:W-:Y:S05]  /*2a10*/  BSYNC B0 ;  /* 0x0000000000007941 */ /* 0x000fea0003800000 */
.L_x_71:
        /* <DEDUP_REMOVED lines=9> */
.L_x_74:
[----:B------:R-:W-:Y:S05]  /*2ab0*/  BSYNC B0 ;  /* 0x0000000000007941 */ /* 0x000fea0003800000 */
.L_x_73:
        /* <DEDUP_REMOVED lines=10> */
.L_x_76:
[----:B------:R-:W-:Y:S05]  /*2b60*/  BSYNC B0 ;  /* 0x0000000000007941 */ /* 0x000fea0003800000 */
.L_x_75:
[----:B-----5:R-:W-:Y:S01]  /*2b70*/  IMAD.U32 R11, R56, 0x10000, RZ ;  /* 0x00010000380b7824 */ /* 0x020fe200078e00ff */
[----:B------:R-:W-:Y:S03]  /*2b80*/  BSSY B0, `(.L_x_77) ;  /* 0x000000d000007945 */ /* 0x000fe60003800000 */
[----:B------:R-:W-:-:S04]  /*2b90*/  FMUL R11, R11, R14 ;  /* 0x0000000e0b0b7220 */ /* 0x000fc80000400000 */
[----:B------:R-:W-:-:S05]  /*2ba0*/  FFMA R11, R84, R0, R11 ;  /* 0x00000000540b7223 */ /* 0x000fca000000000b */
[----:B------:R-:W-:-:S05]  /*2bb0*/  F2FP.BF16.F32.PACK_AB R11, RZ, R11 ;  /* 0x0000000bff0b723e */ /* 0x000fca00000010ff */
[----:B------:R1:W-:Y:S01]  /*2bc0*/  @P0 STG.E.U16 desc[UR12][R2.64+0x70], R11 ;  /* 0x0000700b02000986 */ /* 0x0003e2000c10150c */
[----:B------:R-:W-:-:S05]  /*2bd0*/  IADD3 R22, P0, R57, R20, RZ ;  /* 0x0000001439167210 */ /* 0x000fca0007f1e0ff */
[----:B------:R-:W-:Y:S01]  /*2be0*/  IMAD.X R23, R17, 0x1, R21, P0 ;  /* 0x0000000111177824 */ /* 0x000fe200000e0615 */
[----:B------:R-:W-:-:S05]  /*2bf0*/  IADD3 R10, P0, R57, R2, RZ ;  /* 0x00000002390a7210 */ /* 0x000fca0007f1e0ff */
[----:B-1----:R-:W-:Y:S01]  /*2c00*/  IMAD.X R11, R17, 0x1, R3, P0 ;  /* 0x00000001110b7824 */ /* 0x002fe200000e0603 */
[----:B------:R-:W-:-:S04]  /*2c10*/  ISETP.GT.AND P0, PT, R15, 0x39, PT ;  /* 0x000000390f00780c */ /* 0x000fc80003f04270 */
[----:B------:R-:W-:-:S13]  /*2c20*/  ISETP.GT.AND P5, PT, R16, RZ, P0 ;  /* 0x000000ff1000720c */ /* 0x000fda00007a4270 */
[----:B------:R-:W-:Y:S05]  /*2c30*/  @!P5 BRA `(.L_x_78) ;  /* 0x000000000004d947 */ /* 0x000fea0003800000 */
[----:B------:R1:W5:Y:S02]  /*2c40*/  LDG.E.LTC128B.U16 R56, desc[UR12][R4.64+0x72] ;  /* 0x0000720c04387981 */ /* 0x000364000c1e1520 */
.L_x_78:
[----:B------:R-:W-:Y:S05]  /*2c50*/  BSYNC B0 ;  /* 0x0000000000007941 */ /* 0x000fea0003800000 */
.L_x_77:
[----:B01-345:R-:W-:Y:S01]  /*2c60*/  IMAD.U32 R5, R56, 0x10000, RZ ;  /* 0x0001000038057824 */ /* 0x03bfe200078e00ff */
        /* <DEDUP_REMOVED lines=8> */
.L_x_80:
[----:B------:R-:W-:Y:S05]  /*2cf0*/  BSYNC B0 ;  /* 0x0000000000007941 */ /* 0x000fea0003800000 */
.L_x_79:
[----:B-----5:R-:W-:Y:S01]  /*2d00*/  IMAD.U32 R3, R56, 0x10000, RZ ;  /* 0x0001000038037824 */ /* 0x020fe200078e00ff */
[----:B------:R-:W-:Y:S03]  /*2d10*/  BSSY B0, `(.L_x_81) ;  /* 0x0000008000007945 */ /* 0x000fe60003800000 */
[----:B------:R-:W-:-:S04]  /*2d20*/  FMUL R3, R3, R14 ;  /* 0x0000000e03037220 */ /* 0x000fc80000400000 */
[----:B------:R-:W-:-:S05]  /*2d30*/  FFMA R3, R86, R0, R3 ;  /* 0x0000000056037223 */ /* 0x000fca0000000003 */
[----:B------:R-:W-:-:S05]  /*2d40*/  F2FP.BF16.F32.PACK_AB R3, RZ, R3 ;  /* 0x00000003ff03723e */ /* 0x000fca00000010ff */
[----:B------:R1:W-:Y:S01]  /*2d50*/  @P5 STG.E.U16 desc[UR12][R20.64+0x70], R3 ;  /* 0x0000700314005986 */ /* 0x0003e2000c10150c */
[----:B------:R-:W-:-:S13]  /*2d60*/  ISETP.GT.AND P5, PT, R16, 0x8, P0 ;  /* 0x000000081000780c */ /* 0x000fda00007a4270 */
[----:B-1----:R-:W-:Y:S05]  /*2d70*/  @!P5 BRA `(.L_x_82) ;  /* 0x000000000004d947 */ /* 0x002fea0003800000 */
[----:B------:R1:W5:Y:S02]  /*2d80*/  LDG.E.LTC128B.U16 R56, desc[UR12][R12.64+0x72] ;  /* 0x0000720c0c387981 */ /* 0x000364000c1e1520 */
.L_x_82:
[----:B------:R-:W-:Y:S05]  /*2d90*/  BSYNC B0 ;  /* 0x0000000000007941 */ /* 0x000fea0003800000 */
.L_x_81:
[----:B-----5:R-:W-:-:S04]  /*2da0*/  IMAD.U32 R3, R56, 0x10000, RZ ;  /* 0x0001000038037824 */ /* 0x020fc800078e00ff */
[----:B------:R-:W-:-:S04]  /*2db0*/  FMUL R2, R3, R14 ;  /* 0x0000000e03027220 */ /* 0x000fc80000400000 */
[----:B------:R-:W-:-:S05]  /*2dc0*/  FFMA R2, R87, R0, R2 ;  /* 0x0000000057027223 */ /* 0x000fca0000000002 */
[----:B------:R-:W-:-:S05]  /*2dd0*/  F2FP.BF16.F32.PACK_AB R2, RZ, R2 ;  /* 0x00000002ff02723e */ /* 0x000fca00000010ff */
[----:B------:R3:W-:Y:S01]  /*2de0*/  @P5 STG.E.U16 desc[UR12][R20.64+0x72], R2 ;  /* 0x0000720214005986 */ /* 0x0007e2000c10150c */
[----:B------:R-:W-:-:S04]  /*2df0*/  ISETP.GT.AND P5, PT, R15, RZ, PT ;  /* 0x000000ff0f00720c */ /* 0x000fc80003fa4270 */
[----:B------:R-:W-:-:S13]  /*2e00*/  ISETP.GT.AND P5, PT, R16, 0x40, P5 ;  /* 0x000000401000780c */ /* 0x000fda0002fa4270 */
[----:B------:R-:W4:Y:S01]  /*2e10*/  @P5 LDG.E.LTC128B.U16 R56, desc[UR12][R6.64] ;  /* 0x0000000c06385981 */ /* 0x000f22000c1e1520 */
[----:B------:R-:W-:Y:S01]  /*2e20*/  BSSY B0, `(.L_x_83) ;  /* 0x000000a000007945 */ /* 0x000fe20003800000 */
[----:B----4-:R-:W-:-:S04]  /*2e30*/  IMAD.U32 R3, R56, 0x10000, RZ ;  /* 0x0001000038037824 */ /* 0x010fc800078e00ff */
[----:B------:R-:W-:-:S04]  /*2e40*/  FMUL R3, R3, R14 ;  /* 0x0000000e03037220 */ /* 0x000fc80000400000 */
[----:B------:R-:W-:-:S05]  /*2e50*/  FFMA R3, R24, R0, R3 ;  /* 0x0000000018037223 */ /* 0x000fca0000000003 */
[----:B------:R-:W-:-:S05]  /*2e60*/  F2FP.BF16.F32.PACK_AB R3, RZ, R3 ;  /* 0x00000003ff03723e */ /* 0x000fca00000010ff */
[----:B------:R3:W-:Y:S01]  /*2e70*/  @P5 STG.E.U16 desc[UR12][R10.64], R3 ;  /* 0x000000030a005986 */ /* 0x0007e2000c10150c */
[----:B------:R-:W-:-:S04]  /*2e80*/  ISETP.GT.AND P5, PT, R15, 0x1, PT ;  /* 0x000000010f00780c */ /* 0x000fc80003fa4270 */
[----:B------:R-:W-:-:S13]  /*2e90*/  ISETP.GT.AND P5, PT, R16, 0x40, P5 ;  /* 0x000000401000780c */ /* 0x000fda0002fa4270 */
[----:B---3--:R-:W-:Y:S05]  /*2ea0*/  @!P5 BRA `(.L_x_84) ;  /* 0x000000000004d947 */ /* 0x008fea0003800000 */
[----:B------:R3:W5:Y:S02]  /*2eb0*/  LDG.E.LTC128B.U16 R56, desc[UR12][R6.64+0x2] ;  /* 0x0000020c06387981 */ /* 0x000764000c1e1520 */
.L_x_84:
[----:B------:R-:W-:Y:S05]  /*2ec0*/  BSYNC B0 ;  /* 0x0000000000007941 */ /* 0x000fea0003800000 */
.L_x_83:
[----:B-----5:R-:W-:Y:S01]  /*2ed0*/  IMAD.U32 R3, R56, 0x10000, RZ ;  /* 0x0001000038037824 */ /* 0x020fe200078e00ff */
[----:B------:R-:W-:Y:S03]  /*2ee0*/  BSSY B0, `(.L_x_85) ;  /* 0x000000c000007945 */ /* 0x000fe60003800000 */
[----:B------:R-:W-:Y:S01]  /*2ef0*/  FMUL R2, R3, R14 ;  /* 0x0000000e03027220 */ /* 0x000fe20000400000 */
[----:B------:R-:W-:-:S03]  /*2f00*/  @P5 IMAD.MOV.U32 R3, RZ, RZ, R11 ;  /* 0x000000ffff035224 */ /* 0x000fc600078e000b */
[----:B------:R-:W-:-:S05]  /*2f10*/  FFMA R2, R25, R0, R2 ;  /* 0x0000000019027223 */ /* 0x000fca0000000002 */
[----:B------:R-:W-:-:S04]  /*2f20*/  F2FP.BF16.F32.PACK_AB R2, RZ, R2 ;  /* 0x00000002ff02723e */ /* 0x000fc800000010ff */
[----:B------:R-:W-:Y:S01]  /*2f30*/  PRMT R4, R2, 0x7610, R4 ;  /* 0x0000761002047816 */ /* 0x000fe20000000004 */
[----:B------:R-:W-:-:S05]  /*2f40*/  @P5 IMAD.MOV.U32 R2, RZ, RZ, R10 ;  /* 0x000000ffff025224 */ /* 0x000fca00078e000a */
[----:B------:R4:W-:Y:S01]  /*2f50*/  @P5 STG.E.U16 desc[UR12][R2.64+0x2], R4 ;  /* 0x0000020402005986 */ /* 0x0009e2000c10150c */
[----:B------:R-:W-:-:S04]  /*2f60*/  ISETP.GT.AND P5, PT, R15, RZ, PT ;  /* 0x000000ff0f00720c */ /* 0x000fc80003fa4270 */
[----:B------:R-:W-:-:S13]  /*2f70*/  ISETP.GT.AND P5, PT, R16, 0x48, P5 ;  /* 0x000000481000780c */ /* 0x000fda0002fa4270 */
[----:B----4-:R-:W-:Y:S05]  /*2f80*/  @!P5 BRA `(.L_x_86) ;  /* 0x000000000004d947 */ /* 0x010fea0003800000 */
[----:B------:R4:W5:Y:S02]  /*2f90*/  LDG.E.LTC128B.U16 R56, desc[UR12][R8.64] ;  /* 0x0000000c08387981 */ /* 0x000964000c1e1520 */
.L_x_86:
[----:B------:R-:W-:Y:S05]  /*2fa0*/  BSYNC B0 ;  /* 0x0000000000007941 */ /* 0x000fea0003800000 */
.L_x_85:
[----:B-----5:R-:W-:Y:S01]  /*2fb0*/  IMAD.U32 R3, R56, 0x10000, RZ ;  /* 0x0001000038037824 */ /* 0x020fe200078e00ff */
[----:B------:R-:W-:Y:S03]  /*2fc0*/  BSSY B0, `(.L_x_87) ;  /* 0x0000009000007945 */ /* 0x000fe60003800000 */
[----:B------:R-:W-:-:S04]  /*2fd0*/  FMUL R3, R3, R14 ;  /* 0x0000000e03037220 */ /* 0x000fc80000400000 */
[----:B------:R-:W-:-:S05]  /*2fe0*/  FFMA R3, R26, R0, R3 ;  /* 0x000000001a037223 */ /* 0x000fca0000000003 */
[----:B------:R-:W-:-:S05]  /*2ff0*/  F2FP.BF16.F32.PACK_AB R3, RZ, R3 ;  /* 0x00000003ff03723e */ /* 0x000fca00000010ff */
[----:B------:R0:W-:Y:S01]  /*3000*/  @P5 STG.E.U16 desc[UR12][R22.64], R3 ;  /* 0x0000000316005986 */ /* 0x0001e2000c10150c */
[----:B------:R-:W-:-:S04]  /*3010*/  ISETP.GT.AND P5, PT, R15, 0x1, PT ;  /* 0x000000010f00780c */ /* 0x000fc80003fa4270 */
[----:B------:R-:W-:-:S13]  /*3020*/  ISETP.GT.AND P5, PT, R16, 0x48, P5 ;  /* 0x000000481000780c */ /* 0x000fda0002fa4270 */
[----:B0-----:R-:W-:Y:S05]  /*3030*/  @!P5 BRA `(.L_x_88) ;  /* 0x000000000004d947 */ /* 0x001fea0003800000 */
[----:B------:R0:W5:Y:S02]  /*3040*/  LDG.E.LTC128B.U16 R56, desc[UR12][R8.64+0x2] ;  /* 0x0000020c08387981 */ /* 0x000164000c1e1520 */
.L_x_88:
[----:B------:R-:W-:Y:S05]  /*3050*/  BSYNC B0 ;  /* 0x0000000000007941 */ /* 0x000fea0003800000 */
.L_x_87:
        /* <DEDUP_REMOVED lines=10> */
.L_x_90:
[----:B------:R-:W-:Y:S05]  /*3100*/  BSYNC B0 ;  /* 0x0000000000007941 */ /* 0x000fea0003800000 */
.L_x_89:
[----:B-----5:R-:W-:Y:S01]  /*3110*/  IMAD.U32 R3, R56, 0x10000, RZ ;  /* 0x0001000038037824 */ /* 0x020fe200078e00ff */
[----:B------:R-:W-:Y:S01]  /*3120*/  BSSY B0, `(.L_x_91) ;  /* 0x000000c000007945 */ /* 0x000fe20003800000 */
[----:B------:R-:W-:Y:S02]  /*3130*/  @P5 IMAD.MOV.U32 R2, RZ, RZ, R10 ;  /* 0x000000ffff025224 */ /* 0x000fe400078e000a */
[----:B------:R-:W-:-:S04]  /*3140*/  FMUL R3, R3, R14 ;  /* 0x0000000e03037220 */ /* 0x000fc80000400000 */
[----:B------:R-:W-:-:S05]  /*3150*/  FFMA R3, R28, R0, R3 ;  /* 0x000000001c037223 */ /* 0x000fca0000000003 */
[----:B------:R-:W-:-:S04]  /*3160*/  F2FP.BF16.F32.PACK_AB R3, RZ, R3 ;  /* 0x00000003ff03723e */ /* 0x000fc800000010ff */
[----:B------:R-:W-:Y:S01]  /*3170*/  PRMT R4, R3, 0x7610, R4 ;  /* 0x0000761003047816 */ /* 0x000fe20000000004 */
[----:B------:R-:W-:-:S05]  /*3180*/  @P5 IMAD.MOV.U32 R3, RZ, RZ, R11 ;  /* 0x000000ffff035224 */ /* 0x000fca00078e000b */
[----:B------:R0:W-:Y:S01]  /*3190*/  @P5 STG.E.U16 desc[UR12][R2.64+0x10], R4 ;  /* 0x0000100402005986 */ /* 0x0001e2000c10150c */
[----:B------:R-:W-:-:S04]  /*31a0*/  ISETP.GT.AND P5, PT, R15, 0x9, PT ;  /* 0x000000090f00780c */ /* 0x000fc80003fa4270 */
[----:B------:R-:W-:-:S13]  /*31b0*/  ISETP.GT.AND P5, PT, R16, 0x40, P5 ;  /* 0x000000401000780c */ /* 0x000fda0002fa4270 */
[----:B0-----:R-:W-:Y:S05]  /*31c0*/  @!P5 BRA `(.L_x_92) ;  /* 0x000000000004d947 */ /* 0x001fea0003800000 */
[----:B------:R0:W5:Y:S02]  /*31d0*/  LDG.E.LTC128B.U16 R56, desc[UR12][R6.64+0x12] ;  /* 0x0000120c06387981 */ /* 0x000164000c1e1520 */
.L_x_92:
[----:B------:R-:W-:Y:S05]  /*31e0*/  BSYNC B0 ;  /* 0x0000000000007941 */ /* 0x000fea0003800000 */
.L_x_91:
        /* <DEDUP_REMOVED lines=13> */
.L_x_94:
[----:B------:R-:W-:Y:S05]  /*32c0*/  BSYNC B0 ;  /* 0x0000000000007941 */ /* 0x000fea0003800000 */
.L_x_93:
        /* <DEDUP_REMOVED lines=10> */
.L_x_96:
[----:B------:R-:W-:Y:S05]  /*3370*/  BSYNC B0 ;  /* 0x0000000000007941 */ /* 0x000fea0003800000 */
.L_x_95:
        /* <DEDUP_REMOVED lines=13> */
.L_x_98:
[----:B------:R-:W-:Y:S05]  /*3450*/  BSYNC B0 ;  /* 0x0000000000007941 */ /* 0x000fea0003800000 */
.L_x_97:
        /* <DEDUP_REMOVED lines=13> */
.L_x_100:
[----:B------:R-:W-:Y:S05]  /*3530*/  BSYNC B0 ;  /* 0x0000000000007941 */ /* 0x000fea0003800000 */
.L_x_99:
        /* <DEDUP_REMOVED lines=13> */
.L_x_102:
[----:B------:R-:W-:Y:S05]  /*3610*/  BSYNC B0 ;  /* 0x0000000000007941 */ /* 0x000fea0003800000 */
.L_x_101:
        /* <DEDUP_REMOVED lines=13> */
.L_x_104:
[----:B------:R-:W-:Y:S05]  /*36f0*/  BSYNC B0 ;  /* 0x0000000000007941 */ /* 0x000fea0003800000 */
.L_x_103:
        /* <DEDUP_REMOVED lines=13> */
.L_x_106:
[----:B------:R-:W-:Y:S05]  /*37d0*/  BSYNC B0 ;  /* 0x0000000000007941 */ /* 0x000fea0003800000 */
.L_x_105:
        /* <DEDUP_REMOVED lines=13> */
.L_x_108:
[----:B------:R-:W-:Y:S05]  /*38b0*/  BSYNC B0 ;  /* 0x0000000000007941 */ /* 0x000fea0003800000 */
.L_x_107:
        /* <DEDUP_REMOVED lines=13> */
.L_x_110:
[----:B------:R-:W-:Y:S05]  /*3990*/  BSYNC B0 ;  /* 0x0000000000007941 */ /* 0x000fea0003800000 */
.L_x_109:
        /* <DEDUP_REMOVED lines=13> */
.L_x_112:
[----:B------:R-:W-:Y:S05]  /*3a70*/  BSYNC B0 ;  /* 0x0000000000007941 */ /* 0x000fea0003800000 */
.L_x_111:
        /* <DEDUP_REMOVED lines=13> */
.L_x_114:
[----:B------:R-:W-:Y:S05]  /*3b50*/  BSYNC B0 ;  /* 0x0000000000007941 */ /* 0x000fea0003800000 */
.L_x_113:
        /* <DEDUP_REMOVED lines=13> */
.L_x_116:
[----:B------:R-:W-:Y:S05]  /*3c30*/  BSYNC B0 ;  /* 0x0000000000007941 */ /* 0x000fea0003800000 */
.L_x_115:
        /* <DEDUP_REMOVED lines=13> */
.L_x_118:
[----:B------:R-:W-:Y:S05]  /*3d10*/  BSYNC B0 ;  /* 0x0000000000007941 */ /* 0x000fea0003800000 */
.L_x_117:
        /* <DEDUP_REMOVED lines=13> */
.L_x_120:
[----:B------:R-:W-:Y:S05]  /*3df0*/  BSYNC B0 ;  /* 0x0000000000007941 */ /* 0x000fea0003800000 */
.L_x_119:
        /* <DEDUP_REMOVED lines=9> */
[----:B------:R-:W-:-:S13]  /*3e90*/  ISETP.GT.AND P5, PT, R16, 0x40, P6 ;  /* 0x000000401000780c */ /* 0x000fda00037a4270 */
[----:B0-----:R-:W-:Y:S05]  /*3ea0*/  @!P5 BRA `(.L_x_122) ;  /* 0x000000000004d947 */ /* 0x001fea0003800000 */
[----:B------:R0:W5:Y:S02]  /*3eb0*/  LDG.E.LTC128B.U16 R56, desc[UR12][R6.64+0x50] ;  /* 0x0000500c06387981 */ /* 0x000164000c1e1520 */
.L_x_122:
[----:B------:R-:W-:Y:S05]  /*3ec0*/  BSYNC B0 ;  /* 0x0000000000007941 */ /* 0x000fea0003800000 */
.L_x_121:
        /* <DEDUP_REMOVED lines=12> */
.L_x_124:
[----:B------:R-:W-:Y:S05]  /*3f90*/  BSYNC B0 ;  /* 0x0000000000007941 */ /* 0x000fea0003800000 */
.L_x_123:
[----:B-----5:R-:W-:Y:S01]  /*3fa0*/  IMAD.U32 R3, R56, 0x10000, RZ ;  /* 0x0001000038037824 */ /* 0x020fe200078e00ff */
[----:B------:R-:W-:Y:S01]  /*3fb0*/  ISETP.GT.AND P6, PT, R16, 0x48, P6 ;  /* 0x000000481000780c */ /* 0x000fe200037c4270 */
[----:B------:R-:W-:Y:S02]  /*3fc0*/  BSSY B0, `(.L_x_125) ;  /* 0x000000a000007945 */ /* 0x000fe40003800000 */
[----:B------:R-:W-:Y:S01]  /*3fd0*/  FMUL R2, R3, R14 ;  /* 0x0000000e03027220 */ /* 0x000fe20000400000 */
[----:B------:R-:W-:-:S03]  /*3fe0*/  @P5 IMAD.MOV.U32 R3, RZ, RZ, R11 ;  /* 0x000000ffff035224 */ /* 0x000fc600078e000b */
[----:B------:R-:W-:-:S05]  /*3ff0*/  FFMA R2, R45, R0, R2 ;  /* 0x000000002d027223 */ /* 0x000fca0000000002 */
[----:B------:R-:W-:-:S04]  /*4000*/  F2FP.BF16.F32.PACK_AB R2, RZ, R2 ;  /* 0x00000002ff02723e */ /* 0x000fc800000010ff */
[----:B------:R-:W-:Y:S01]  /*4010*/  PRMT R4, R2, 0x7610, R4 ;  /* 0x0000761002047816 */ /* 0x000fe20000000004 */
[----:B------:R-:W-:-:S05]  /*4020*/  @P5 IMAD.MOV.U32 R2, RZ, RZ, R10 ;  /* 0x000000ffff025224 */ /* 0x000fca00078e000a */
[----:B------:R0:W-:Y:S01]  /*4030*/  @P5 STG.E.U16 desc[UR12][R2.64+0x52], R4 ;  /* 0x0000520402005986 */ /* 0x0001e2000c10150c */
[----:B------:R-:W-:Y:S05]  /*4040*/  @!P6 BRA `(.L_x_126) ;  /* 0x000000000004e947 */ /* 0x000fea0003800000 */
[----:B------:R0:W5:Y:S02]  /*4050*/  LDG.E.LTC128B.U16 R56, desc[UR12][R8.64+0x50] ;  /* 0x0000500c08387981 */ /* 0x000164000c1e1520 */
.L_x_126:
[----:B------:R-:W-:Y:S05]  /*4060*/  BSYNC B0 ;  /* 0x0000000000007941 */ /* 0x000fea0003800000 */
.L_x_125:
[----:B0----5:R-:W-:Y:S01]  /*4070*/  IMAD.U32 R3, R56, 0x10000, RZ ;  /* 0x0001000038037824 */ /* 0x021fe200078e00ff */
[----:B------:R-:W-:Y:S01]  /*4080*/  ISETP.GT.AND P4, PT, R16, 0x48, P4 ;  /* 0x000000481000780c */ /* 0x000fe20002784270 */
[----:B------:R-:W-:Y:S01]  /*4090*/  @P6 IMAD.MOV.U32 R2, RZ, RZ, R18 ;  /* 0x000000ffff026224 */ /* 0x000fe200078e0012 */
[----:B------:R-:W-:Y:S01]  /*40a0*/  BSSY B0, `(.L_x_127) ;  /* 0x0000009000007945 */ /* 0x000fe20003800000 */
[----:B------:R-:W-:-:S04]  /*40b0*/  FMUL R3, R3, R14 ;  /* 0x0000000e03037220 */ /* 0x000fc80000400000 */
[----:B------:R-:W-:-:S05]  /*40c0*/  FFMA R3, R46, R0, R3 ;  /* 0x000000002e037223 */ /* 0x000fca0000000003 */
[----:B------:R-:W-:-:S04]  /*40d0*/  F2FP.BF16.F32.PACK_AB R3, RZ, R3 ;  /* 0x00000003ff03723e */ /* 0x000fc800000010ff */
[----:B------:R-:W-:Y:S01]  /*40e0*/  PRMT R4, R3, 0x7610, R4 ;  /* 0x0000761003047816 */ /* 0x000fe20000000004 */
[----:B------:R-:W-:-:S05]  /*40f0*/  @P6 IMAD.MOV.U32 R3, RZ, RZ, R19 ;  /* 0x000000ffff036224 */ /* 0x000fca00078e0013 */
[----:B------:R0:W-:Y:S01]  /*4100*/  @P6 STG.E.U16 desc[UR12][R2.64+0x50], R4 ;  /* 0x0000500402006986 */ /* 0x0001e2000c10150c */
[----:B------:R-:W-:Y:S05]  /*4110*/  @!P4 BRA `(.L_x_128) ;  /* 0x000000000004c947 */ /* 0x000fea0003800000 */
[----:B------:R0:W5:Y:S02]  /*4120*/  LDG.E.LTC128B.U16 R56, desc[UR12][R8.64+0x52] ;  /* 0x0000520c08387981 */ /* 0x000164000c1e1520 */
.L_x_128:
[----:B------:R-:W-:Y:S05]  /*4130*/  BSYNC B0 ;  /* 0x0000000000007941 */ /* 0x000fea0003800000 */
.L_x_127:
[----:B0----5:R-:W-:Y:S01]  /*4140*/  IMAD.U32 R3, R56, 0x10000, RZ ;  /* 0x0001000038037824 */ /* 0x021fe200078e00ff */
        /* <DEDUP_REMOVED lines=11> */
.L_x_130:
[----:B------:R-:W-:Y:S05]  /*4200*/  BSYNC B0 ;  /* 0x0000000000007941 */ /* 0x000fea0003800000 */
.L_x_129:
        /* <DEDUP_REMOVED lines=12> */
.L_x_132:
[----:B------:R-:W-:Y:S05]  /*42d0*/  BSYNC B0 ;  /* 0x0000000000007941 */ /* 0x000fea0003800000 */
.L_x_131:
        /* <DEDUP_REMOVED lines=12> */
.L_x_134:
[----:B------:R-:W-:Y:S05]  /*43a0*/  BSYNC B0 ;  /* 0x0000000000007941 */ /* 0x000fea0003800000 */
.L_x_133:
        /* <DEDUP_REMOVED lines=12> */
.L_x_136:
[----:B------:R-:W-:Y:S05]  /*4470*/  BSYNC B0 ;  /* 0x0000000000007941 */ /* 0x000fea0003800000 */
.L_x_135:
        /* <DEDUP_REMOVED lines=12> */
.L_x_138:
[----:B------:R-:W-:Y:S05]  /*4540*/  BSYNC B0 ;  /* 0x0000000000007941 */ /* 0x000fea0003800000 */
.L_x_137:
        /* <DEDUP_REMOVED lines=12> */
.L_x_140:
[----:B------:R-:W-:Y:S05]  /*4610*/  BSYNC B0 ;  /* 0x0000000000007941 */ /* 0x000fea0003800000 */
.L_x_139:
        /* <DEDUP_REMOVED lines=9> */
.L_x_142:
[----:B------:R-:W-:Y:S05]  /*46b0*/  BSYNC B0 ;  /* 0x0000000000007941 */ /* 0x000fea0003800000 */
.L_x_141:
[----:B-----5:R-:W-:Y:S01]  /*46c0*/  IMAD.U32 R3, R56, 0x10000, RZ ;  /* 0x0001000038037824 */ /* 0x020fe200078e00ff */
[----:B------:R-:W-:Y:S01]  /*46d0*/  ISETP.GT.AND P0, PT, R16, 0x48, P0 ;  /* 0x000000481000780c */ /* 0x000fe20000704270 */
[----:B0-----:R-:W-:Y:S01]  /*46e0*/  @P1 IMAD.MOV.U32 R2, RZ, RZ, R18 ;  /* 0x000000ffff021224 */ /* 0x001fe200078e0012 */
        /* <DEDUP_REMOVED lines=9> */
.L_x_144:
[----:B------:R-:W-:Y:S05]  /*4780*/  BSYNC B0 ;  /* 0x0000000000007941 */ /* 0x000fea0003800000 */
.L_x_143:
[----:B0----5:R-:W-:-:S04]  /*4790*/  IMAD.U32 R3, R56, 0x10000, RZ ;  /* 0x0001000038037824 */ /* 0x021fc800078e00ff */
[----:B------:R-:W-:-:S04]  /*47a0*/  FMUL R14, R3, R14 ;  /* 0x0000000e030e7220 */ /* 0x000fc80000400000 */
[----:B------:R-:W-:Y:S01]  /*47b0*/  FFMA R14, R55, R0, R14 ;  /* 0x00000000370e7223 */ /* 0x000fe2000000000e */
[----:B------:R-:W-:Y:S06]  /*47c0*/  @!P0 EXIT ;  /* 0x000000000000894d */ /* 0x000fec0003800000 */
[----:B------:R-:W-:-:S05]  /*47d0*/  F2FP.BF16.F32.PACK_AB R14, RZ, R14 ;  /* 0x0000000eff0e723e */ /* 0x000fca00000010ff */
[----:B------:R-:W-:Y:S01]  /*47e0*/  STG.E.U16 desc[UR12][R18.64+0x72], R14 ;  /* 0x0000720e12007986 */ /* 0x000fe2000c10150c */
[----:B------:R-:W-:Y:S05]  /*47f0*/  EXIT ;  /* 0x000000000000794d */ /* 0x000fea0003800000 */
.L_x_22:
[----:B------:R-:W-:Y:S01]  /*4800*/  ULDC.64 UR4, c[0x0][0x5c8] ;  /* 0x0001720000047ab9 */ /* 0x000fe20000000a00 */
[-C--:B------:R-:W-:Y:S01]  /*4810*/  FMUL R56, R56, R0.reuse ;  /* 0x0000000038387220 */ /* 0x080fe20000400000 */
[----:B------:R-:W-:Y:S01]  /*4820*/  LEA R2, P1, R10, UR4, 0x1 ;  /* 0x000000040a027c11 */ /* 0x000fe2000f8208ff */
[----:B------:R-:W-:Y:S01]  /*4830*/  IMAD.SHL.U32 R7, R20, 0x2, RZ ;  /* 0x0000000214077824 */ /* 0x000fe200078e00ff */
[----:B------:R-:W-:Y:S01]  /*4840*/  ISETP.GT.AND P6, PT, R15, 0x1, PT ;  /* 0x000000010f00780c */ /* 0x000fe20003fc4270 */
[----:B------:R-:W-:Y:S01]  /*4850*/  FMUL R57, R57, R0 ;  /* 0x0000000039397220 */ /* 0x000fe20000400000 */
[----:B------:R-:W-:Y:S01]  /*4860*/  F2FP.BF16.F32.PACK_AB R56, RZ, R56 ;  /* 0x00000038ff38723e */ /* 0x000fe200000010ff */
[-C--:B------:R-:W-:Y:S01]  /*4870*/  FMUL R58, R58, R0.reuse ;  /* 0x000000003a3a7220 */ /* 0x080fe20000400000 */
[----:B------:R-:W-:Y:S01]  /*4880*/  LEA.HI.X R3, R10, UR5, R13, 0x1, P1 ;  /* 0x000000050a037c11 */ /* 0x000fe200088f0c0d */
[-C--:B------:R-:W-:Y:S01]  /*4890*/  FMUL R59, R59, R0.reuse ;  /* 0x000000003b3b7220 */ /* 0x080fe20000400000 */
[----:B------:R-:W-:Y:S01]  /*48a0*/  ISETP.GT.AND P2, PT, R15, RZ, PT ;  /* 0x000000ff0f00720c */ /* 0x000fe20003f44270 */
[-C--:B------:R-:W-:Y:S01]  /*48b0*/  FMUL R60, R60, R0.reuse ;  /* 0x000000003c3c7220 */ /* 0x080fe20000400000 */
[C---:B------:R-:W-:Y:S01]  /*48c0*/  ISETP.GT.AND P1, PT, R16.reuse, RZ, P6 ;  /* 0x000000ff1000720c */ /* 0x040fe20003724270 */
[----:B------:R-:W-:Y:S01]  /*48d0*/  @P0 STG.E.U16 desc[UR12][R2.64], R56 ;  /* 0x0000003802000986 */ /* 0x000fe2000c10150c */
[----:B------:R-:W-:Y:S01]  /*48e0*/  ISETP.GT.AND P0, PT, R16, 0x8, P2 ;  /* 0x000000081000780c */ /* 0x000fe20001704270 */
[-C--:B------:R-:W-:Y:S01]  /*48f0*/  FMUL R61, R61, R0.reuse ;  /* 0x000000003d3d7220 */ /* 0x080fe20000400000 */
[----:B------:R-:W-:Y:S01]  /*4900*/  SHF.L.U64.HI R19, R20, 0x1, R19 ;  /* 0x0000000114137819 */ /* 0x000fe20000010213 */
[----:B------:R-:W-:Y:S01]  /*4910*/  FMUL R62, R62, R0 ;  /* 0x000000003e3e7220 */ /* 0x000fe20000400000 */
[----:B------:R-:W-:Y:S01]  /*4920*/  IADD3 R4, P3, R7, R2, RZ ;  /* 0x0000000207047210 */ /* 0x000fe20007f7e0ff */
[-C--:B------:R-:W-:Y:S01]  /*4930*/  FMUL R63, R63, R0.reuse ;  /* 0x000000003f3f7220 */ /* 0x080fe20000400000 */
[----:B------:R-:W-:Y:S01]  /*4940*/  F2FP.BF16.F32.PACK_AB R57, RZ, R57 ;  /* 0x00000039ff39723e */ /* 0x000fe200000010ff */
[----:B------:R-:W-:Y:S01]  /*4950*/  FMUL R64, R64, R0 ;  /* 0x0000000040407220 */ /* 0x000fe20000400000 */
[----:B------:R-:W-:Y:S01]  /*4960*/  F2FP.BF16.F32.PACK_AB R58, RZ, R58 ;  /* 0x0000003aff3a723e */ /* 0x000fe200000010ff */
[----:B------:R-:W-:Y:S01]  /*4970*/  IMAD.X R5, R19, 0x1, R3, P3 ;  /* 0x0000000113057824 */ /* 0x000fe200018e0603 */
[C---:B------:R-:W-:Y:S01]  /*4980*/  ISETP.GT.AND P5, PT, R15.reuse, 0x8, PT ;  /* 0x000000080f00780c */ /* 0x040fe20003fa4270 */
[----:B------:R-:W-:Y:S01]  /*4990*/  @P1 STG.E.U16 desc[UR12][R2.64+0x2], R57 ;  /* 0x0000023902001986 */ /* 0x000fe2000c10150c */
[----:B------:R-:W-:Y:S01]  /*49a0*/  ISETP.GT.AND P4, PT, R15, 0x9, PT ;  /* 0x000000090f00780c */ /* 0x000fe20003f84270 */
[-C--:B------:R-:W-:Y:S01]  /*49b0*/  FMUL R65, R65, R0.reuse ;  /* 0x0000000041417220 */ /* 0x080fe20000400000 */
[C---:B------:R-:W-:Y:S01]  /*49c0*/  ISETP.GT.AND P2, PT, R16.reuse, 0x8, P6 ;  /* 0x000000081000780c */ /* 0x040fe20003744270 */
[----:B------:R-:W-:Y:S01]  /*49d0*/  @P0 STG.E.U16 desc[UR12][R4.64], R58 ;  /* 0x0000003a04000986 */ /* 0x000fe2000c10150c */
[----:B------:R-:W-:Y:S01]  /*49e0*/  ISETP.GT.AND P0, PT, R16, RZ, P5 ;  /* 0x000000ff1000720c */ /* 0x000fe20002f04270 */
[-C--:B------:R-:W-:Y:S01]  /*49f0*/  FMUL R66, R66, R0.reuse ;  /* 0x0000000042427220 */ /* 0x080fe20000400000 */
[----:B------:R-:W-:Y:S01]  /*4a00*/  ISETP.GT.AND P1, PT, R16, RZ, P4 ;  /* 0x000000ff1000720c */ /* 0x000fe20002724270 */
[-C--:B------:R-:W-:Y:S01]  /*4a10*/  FMUL R67, R67, R0.reuse ;  /* 0x0000000043437220 */ /* 0x080fe20000400000 */
[----:B------:R-:W-:Y:S01]  /*4a20*/  F2FP.BF16.F32.PACK_AB R59, RZ, R59 ;  /* 0x0000003bff3b723e */ /* 0x000fe200000010ff */
[----:B------:R-:W-:Y:S01]  /*4a30*/  FMUL R68, R68, R0 ;  /* 0x0000000044447220 */ /* 0x000fe20000400000 */
[----:B------:R-:W-:Y:S01]  /*4a40*/  F2FP.BF16.F32.PACK_AB R60, RZ, R60 ;  /* 0x0000003cff3c723e */ /* 0x000fe200000010ff */
[-C--:B------:R-:W-:Y:S01]  /*4a50*/  FMUL R69, R69, R0.reuse ;  /* 0x0000000045457220 */ /* 0x080fe20000400000 */
[----:B------:R-:W-:Y:S01]  /*4a60*/  F2FP.BF16.F32.PACK_AB R61, RZ, R61 ;  /* 0x0000003dff3d723e */ /* 0x000fe200000010ff */
[-C--:B------:R-:W-:Y:S01]  /*4a70*/  FMUL R70, R70, R0.reuse ;  /* 0x0000000046467220 */ /* 0x080fe20000400000 */
[C---:B------:R-:W-:Y:S01]  /*4a80*/  SHF.L.U64.HI R9, R17.reuse, 0x1, R18 ;  /* 0x0000000111097819 */ /* 0x040fe20000010212 */
[----:B------:R-:W-:Y:S01]  /*4a90*/  IMAD.SHL.U32 R17, R17, 0x2, RZ ;  /* 0x0000000211117824 */ /* 0x000fe200078e00ff */
[----:B------:R-:W-:Y:S01]  /*4aa0*/  @P2 STG.E.U16 desc[UR12][R4.64+0x2], R59 ;  /* 0x0000023b04002986 */ /* 0x000fe2000c10150c */
[----:B------:R-:W-:Y:S01]  /*4ab0*/  ISETP.GT.AND P2, PT, R16, 0x8, P5 ;  /* 0x000000081000780c */ /* 0x000fe20002f44270 */
[----:B------:R-:W-:Y:S01]  /*4ac0*/  FMUL R71, R71, R0 ;  /* 0x0000000047477220 */ /* 0x000fe20000400000 */
[----:B------:R-:W-:Y:S01]  /*4ad0*/  ISETP.GT.AND P3, PT, R15, 0x10, PT ;  /* 0x000000100f00780c */ /* 0x000fe20003f64270 */
[----:B------:R-:W-:Y:S01]  /*4ae0*/  @P0 STG.E.U16 desc[UR12][R2.64+0x10], R60 ;  /* 0x0000103c02000986 */ /* 0x000fe2000c10150c */
[----:B------:R-:W-:Y:S01]  /*4af0*/  F2FP.BF16.F32.PACK_AB R62, RZ, R62 ;  /* 0x0000003eff3e723e */ /* 0x000fe200000010ff */
[----:B------:R-:W-:Y:S01]  /*4b00*/  FMUL R72, R72, R0 ;  /* 0x0000000048487220 */ /* 0x000fe20000400000 */
[----:B------:R-:W-:Y:S01]  /*4b10*/  F2FP.BF16.F32.PACK_AB R63, RZ, R63 ;  /* 0x0000003fff3f723e */ /* 0x000fe200000010ff */
[----:B------:R-:W-:Y:S01]  /*4b20*/  @P1 STG.E.U16 desc[UR12][R2.64+0x12], R61 ;  /* 0x0000123d02001986 */ /* 0x000fe2000c10150c */
[----:B------:R-:W-:Y:S01]  /*4b30*/  IADD3 R6, P0, P1, R17, R2, R7 ;  /* 0x0000000211067210 */ /* 0x000fe2000791e007 */
[----:B------:R-:W-:Y:S01]  /*4b40*/  FMUL R73, R73, R0 ;  /* 0x0000000049497220 */ /* 0x000fe20000400000 */
[----:B------:R-:W-:Y:S01]  /*4b50*/  F2FP.BF16.F32.PACK_AB R64, RZ, R64 ;  /* 0x00000040ff40723e */ /* 0x000fe200000010ff */
[-C--:B------:R-:W-:Y:S01]  /*4b60*/  FMUL R74, R74, R0.reuse ;  /* 0x000000004a4a7220 */ /* 0x080fe20000400000 */
[----:B------:R-:W-:Y:S01]  /*4b70*/  IADD3.X R7, R9, R3, R19, P0, P1 ;  /* 0x0000000309077210 */ /* 0x000fe200007e2413 */
[----:B------:R-:W-:Y:S01]  /*4b80*/  @P2 STG.E.U16 desc[UR12][R4.64+0x10], R62 ;  /* 0x0000103e04002986 */ /* 0x000fe2000c10150c */
[C---:B------:R-:W-:Y:S01]  /*4b90*/  ISETP.GT.AND P1, PT, R16.reuse, 0x8, P4 ;  /* 0x000000081000780c */ /* 0x040fe20002724270 */
[-C--:B------:R-:W-:Y:S01]  /*4ba0*/  FMUL R75, R75, R0.reuse ;  /* 0x000000004b4b7220 */ /* 0x080fe20000400000 */
[----:B------:R-:W-:Y:S01]  /*4bb0*/  ISETP.GT.AND P0, PT, R16, RZ, P3 ;  /* 0x000000ff1000720c */ /* 0x000fe20001f04270 */
[-C--:B------:R-:W-:Y:S01]  /*4bc0*/  FMUL R76, R76, R0.reuse ;  /* 0x000000004c4c7220 */ /* 0x080fe20000400000 */
[----:B------:R-:W-:Y:S01]  /*4bd0*/  ISETP.GT.AND P2, PT, R15, 0x11, PT ;  /* 0x000000110f00780c */ /* 0x000fe20003f44270 */
[-C--:B------:R-:W-:Y:S01]  /*4be0*/  FMUL R77, R77, R0.reuse ;  /* 0x000000004d4d7220 */ /* 0x080fe20000400000 */
[----:B------:R-:W-:Y:S01]  /*4bf0*/  F2FP.BF16.F32.PACK_AB R65, RZ, R65 ;  /* 0x00000041ff41723e */ /* 0x000fe200000010ff */
[----:B------:R-:W-:Y:S01]  /*4c00*/  FMUL R78, R78, R0 ;  /* 0x000000004e4e7220 */ /* 0x000fe20000400000 */
[----:B------:R-:W-:Y:S01]  /*4c10*/  F2FP.BF16.F32.PACK_AB R66, RZ, R66 ;  /* 0x00000042ff42723e */ /* 0x000fe200000010ff */
[-C--:B------:R-:W-:Y:S01]  /*4c20*/  FMUL R79, R79, R0.reuse ;  /* 0x000000004f4f7220 */ /* 0x080fe20000400000 */
[----:B------:R-:W-:Y:S01]  /*4c30*/  F2FP.BF16.F32.PACK_AB R67, RZ, R67 ;  /* 0x00000043ff43723e */ /* 0x000fe200000010ff */
[----:B------:R-:W-:Y:S01]  /*4c40*/  FMUL R80, R80, R0 ;  /* 0x0000000050507220 */ /* 0x000fe20000400000 */
[----:B------:R-:W-:Y:S01]  /*4c50*/  F2FP.BF16.F32.PACK_AB R68, RZ, R68 ;  /* 0x00000044ff44723e */ /* 0x000fe200000010ff */
[----:B------:R-:W-:Y:S01]  /*4c60*/  @P1 STG.E.U16 desc[UR12][R4.64+0x12], R63 ;  /* 0x0000123f04001986 */ /* 0x000fe2000c10150c */
[----:B------:R-:W-:Y:S01]  /*4c70*/  ISETP.GT.AND P1, PT, R15, 0x19, PT ;  /* 0x000000190f00780c */ /* 0x000fe20003f24270 */
[-C--:B------:R-:W-:Y:S01]  /*4c80*/  FMUL R81, R81, R0.reuse ;  /* 0x0000000051517220 */ /* 0x080fe20000400000 */
[----:B------:R-:W-:Y:S01]  /*4c90*/  F2FP.BF16.F32.PACK_AB R69, RZ, R69 ;  /* 0x00000045ff45723e */ /* 0x000fe200000010ff */
[----:B------:R-:W-:Y:S01]  /*4ca0*/  @P0 STG.E.U16 desc[UR12][R2.64+0x20], R64 ;  /* 0x0000204002000986 */ /* 0x000fe2000c10150c */
[----:B------:R-:W-:Y:S01]  /*4cb0*/  ISETP.GT.AND P0, PT, R16, RZ, P2 ;  /* 0x000000ff1000720c */ /* 0x000fe20001704270 */
[----:B------:R-:W-:Y:S01]  /*4cc0*/  FMUL R82, R82, R0 ;  /* 0x0000000052527220 */ /* 0x000fe20000400000 */
[----:B------:R-:W-:Y:S01]  /*4cd0*/  F2FP.BF16.F32.PACK_AB R70, RZ, R70 ;  /* 0x00000046ff46723e */ /* 0x000fe200000010ff */
        /* <DEDUP_REMOVED lines=10> */
[----:B------:R-:W-:Y:S01]  /*4d80*/  @P0 STG.E.U16 desc[UR12][R2.64+0x22], R65 ;  /* 0x0000224102000986 */ /* 0x000fe2000c10150c */
[----:B------:R-:W-:Y:S01]  /*4d90*/  ISETP.GT.AND P0, PT, R16, 0x8, P3 ;  /* 0x000000081000780c */ /* 0x000fe20001f04270 */
[-C--:B------:R-:W-:Y:S01]  /*4da0*/  FMUL R24, R24, R0.reuse ;  /* 0x0000000018187220 */ /* 0x080fe20000400000 */
[----:B------:R-:W-:Y:S01]  /*4db0*/  ISETP.GT.AND P5, PT, R15, 0x28, PT ;  /* 0x000000280f00780c */ /* 0x000fe20003fa4270 */
        /* <DEDUP_REMOVED lines=8> */
[-C--:B------:R-:W-:Y:S01]  /*4e40*/  FMUL R29, R29, R0.reuse ;  /* 0x000000001d1d7220 */ /* 0x080fe20000400000 */
[C---:B------:R-:W-:Y:S01]  /*4e50*/  ISETP.GT.AND P4, PT, R15.reuse, 0x30, PT ;  /* 0x000000300f00780c */ /* 0x040fe20003f84270 */
[----:B------:R-:W-:Y:S01]  /*4e60*/  @P0 STG.E.U16 desc[UR12][R4.64+0x20], R66 ;  /* 0x0000204204000986 */ /* 0x000fe2000c10150c */
[----:B------:R-:W-:Y:S01]  /*4e70*/  ISETP.GT.AND P0, PT, R16, 0x8, P2 ;  /* 0x000000081000780c */ /* 0x000fe20001704270 */
[-C--:B------:R-:W-:Y:S01]  /*4e80*/  FMUL R30, R30, R0.reuse ;  /* 0x000000001e1e7220 */ /* 0x080fe20000400000 */
[----:B------:R-:W-:Y:S01]  /*4e90*/  ISETP.GT.AND P2, PT, R15, 0x18, PT ;  /* 0x000000180f00780c */ /* 0x000fe20003f44270 */
[----:B------:R-:W-:Y:S01]  /*4ea0*/  FMUL R31, R31, R0 ;  /* 0x000000001f1f7220 */ /* 0x000fe20000400000 */
[----:B------:R-:W-:Y:S01]  /*4eb0*/  F2FP.BF16.F32.PACK_AB R80, RZ, R80 ;  /* 0x00000050ff50723e */ /* 0x000fe200000010ff */
        /* <DEDUP_REMOVED lines=8> */
[----:B------:R-:W-:Y:S01]  /*4f40*/  @P0 STG.E.U16 desc[UR12][R4.64+0x22], R67 ;  /* 0x0000224304000986 */ /* 0x000fe2000c10150c */
[----:B------:R-:W-:Y:S01]  /*4f50*/  ISETP.GT.AND P0, PT, R16, RZ, P2 ;  /* 0x000000ff1000720c */ /* 0x000fe20001704270 */
[----:B------:R-:W-:Y:S01]  /*4f60*/  FMUL R36, R36, R0 ;  /* 0x0000000024247220 */ /* 0x000fe20000400000 */
[----:B------:R-:W-:Y:S01]  /*4f70*/  F2FP.BF16.F32.PACK_AB R84, RZ, R84 ;  /* 0x00000054ff54723e */ /* 0x000fe200000010ff */
[-C--:B------:R-:W-:Y:S01]  /*4f80*/  FMUL R37, R37, R0.reuse ;  /* 0x0000000025257220 */ /* 0x080fe20000400000 */
[----:B------:R-:W-:Y:S01]  /*4f90*/  P2R R12, PR, RZ, 0x20 ;  /* 0x00000020ff0c7803 */ /* 0x000fe20000000000 */
        /* <DEDUP_REMOVED lines=9> */
[----:B------:R-:W-:Y:S01]  /*5030*/  ISETP.GT.AND P0, PT, R16, RZ, P1 ;  /* 0x000000ff1000720c */ /* 0x000fe20000f04270 */
        /* <DEDUP_REMOVED lines=13> */
[----:B------:R-:W-:Y:S01]  /*5110*/  ISETP.GT.AND P0, PT, R16, 0x8, P2 ;  /* 0x000000081000780c */ /* 0x000fe20001704270 */
        /* <DEDUP_REMOVED lines=17> */
[----:B------:R-:W-:-:S02]  /*5230*/  F2FP.BF16.F32.PACK_AB R36, RZ, R36 ;  /* 0x00000024ff24723e */ /* 0x000fc400000010ff */
[----:B------:R-:W-:Y:S02]  /*5240*/  F2FP.BF16.F32.PACK_AB R37, RZ, R37 ;  /* 0x00000025ff25723e */ /* 0x000fe400000010ff */
[----:B------:R-:W-:Y:S02]  /*5250*/  F2FP.BF16.F32.PACK_AB R38, RZ, R38 ;  /* 0x00000026ff26723e */ /* 0x000fe400000010ff */
[----:B------:R-:W-:Y:S02]  /*5260*/  F2FP.BF16.F32.PACK_AB R39, RZ, R39 ;  /* 0x00000027ff27723e */ /* 0x000fe400000010ff */
[----:B------:R-:W-:Y:S01]  /*5270*/  F2FP.BF16.F32.PACK_AB R40, RZ, R40 ;  /* 0x00000028ff28723e */ /* 0x000fe200000010ff */
[----:B------:R-:W-:Y:S01]  /*5280*/  @P0 STG.E.U16 desc[UR12][R4.64+0x32], R71 ;  /* 0x0000324704000986 */ /* 0x000fe2000c10150c */
[----:B------:R-:W-:Y:S02]  /*5290*/  ISETP.GT.AND P0, PT, R16, RZ, P2 ;  /* 0x000000ff1000720c */ /* 0x000fe40001704270 */
[----:B------:R-:W-:-:S02]  /*52a0*/  F2FP.BF16.F32.PACK_AB R41, RZ, R41 ;  /* 0x00000029ff29723e */ /* 0x000fc400000010ff */
[----:B------:R-:W-:Y:S02]  /*52b0*/  F2FP.BF16.F32.PACK_AB R42, RZ, R42 ;  /* 0x0000002aff2a723e */ /* 0x000fe400000010ff */
[----:B------:R-:W-:Y:S02]  /*52c0*/  F2FP.BF16.F32.PACK_AB R43, RZ, R43 ;  /* 0x0000002bff2b723e */ /* 0x000fe400000010ff */
[----:B------:R-:W-:Y:S02]  /*52d0*/  F2FP.BF16.F32.PACK_AB R44, RZ, R44 ;  /* 0x0000002cff2c723e */ /* 0x000fe400000010ff */
[----:B------:R-:W-:Y:S02]  /*52e0*/  F2FP.BF16.F32.PACK_AB R45, RZ, R45 ;  /* 0x0000002dff2d723e */ /* 0x000fe400000010ff */
[----:B------:R-:W-:Y:S01]  /*52f0*/  F2FP.BF16.F32.PACK_AB R46, RZ, R46 ;  /* 0x0000002eff2e723e */ /* 0x000fe200000010ff */
[----:B------:R-:W-:Y:S01]  /*5300*/  @P0 STG.E.U16 desc[UR12][R2.64+0x40], R72 ;  /* 0x0000404802000986 */ /* 0x000fe2000c10150c */
[----:B------:R-:W-:-:S02]  /*5310*/  ISETP.GT.AND P0, PT, R16, RZ, P1 ;  /* 0x000000ff1000720c */ /* 0x000fc40000f04270 */
[----:B------:R-:W-:Y:S02]  /*5320*/  F2FP.BF16.F32.PACK_AB R47, RZ, R47 ;  /* 0x0000002fff2f723e */ /* 0x000fe400000010ff */
[----:B------:R-:W-:Y:S02]  /*5330*/  F2FP.BF16.F32.PACK_AB R48, RZ, R48 ;  /* 0x00000030ff30723e */ /* 0x000fe400000010ff */
[----:B------:R-:W-:Y:S02]  /*5340*/  F2FP.BF16.F32.PACK_AB R49, RZ, R49 ;  /* 0x00000031ff31723e */ /* 0x000fe400000010ff */
[----:B------:R-:W-:Y:S02]  /*5350*/  F2FP.BF16.F32.PACK_AB R50, RZ, R50 ;  /* 0x00000032ff32723e */ /* 0x000fe400000010ff */
[----:B------:R-:W-:Y:S02]  /*5360*/  F2FP.BF16.F32.PACK_AB R51, RZ, R51 ;  /* 0x00000033ff33723e */ /* 0x000fe400000010ff */
[----:B------:R-:W-:Y:S01]  /*5370*/  F2FP.BF16.F32.PACK_AB R52, RZ, R52 ;  /* 0x00000034ff34723e */ /* 0x000fe200000010ff */
[----:B------:R-:W-:Y:S01]  /*5380*/  @P0 STG.E.U16 desc[UR12][R2.64+0x42], R73 ;  /* 0x0000424902000986 */ /* 0x000fe2000c10150c */
[----:B------:R-:W-:-:S02]  /*5390*/  ISETP.GT.AND P0, PT, R16, 0x8, P2 ;  /* 0x000000081000780c */ /* 0x000fc40001704270 */
[----:B------:R-:W-:Y:S02]  /*53a0*/  ISETP.GT.AND P2, PT, R15, 0x38, PT ;  /* 0x000000380f00780c */ /* 0x000fe40003f44270 */
[----:B------:R-:W-:Y:S02]  /*53b0*/  F2FP.BF16.F32.PACK_AB R53, RZ, R53 ;  /* 0x00000035ff35723e */ /* 0x000fe400000010ff */
[----:B------:R-:W-:-:S07]  /*53c0*/  F2FP.BF16.F32.PACK_AB R54, RZ, R54 ;  /* 0x00000036ff36723e */ /* 0x000fce00000010ff */
[----:B------:R-:W-:Y:S01]  /*53d0*/  @P0 STG.E.U16 desc[UR12][R4.64+0x40], R74 ;  /* 0x0000404a04000986 */ /* 0x000fe2000c10150c */
[----:B------:R-:W-:-:S13]  /*53e0*/  ISETP.GT.AND P0, PT, R16, 0x8, P1 ;  /* 0x000000081000780c */ /* 0x000fda0000f04270 */
[----:B------:R-:W-:Y:S01]  /*53f0*/  @P0 STG.E.U16 desc[UR12][R4.64+0x42], R75 ;  /* 0x0000424b04000986 */ /* 0x000fe2000c10150c */
[----:B------:R-:W-:-:S13]  /*5400*/  ISETP.GT.AND P0, PT, R16, RZ, P5 ;  /* 0x000000ff1000720c */ /* 0x000fda0002f04270 */
[----:B------:R-:W-:Y:S01]  /*5410*/  @P0 STG.E.U16 desc[UR12][R2.64+0x50], R76 ;  /* 0x0000504c02000986 */ /* 0x000fe2000c10150c */
[----:B------:R-:W-:-:S04]  /*5420*/  ISETP.GT.AND P0, PT, R15, 0x29, PT ;  /* 0x000000290f00780c */ /* 0x000fc80003f04270 */
[----:B------:R-:W-:Y:S02]  /*5430*/  ISETP.GT.AND P1, PT, R16, RZ, P0 ;  /* 0x000000ff1000720c */ /* 0x000fe40000724270 */
[----:B------:R-:W-:-:S11]  /*5440*/  P2R R13, PR, RZ, 0x1 ;  /* 0x00000001ff0d7803 */ /* 0x000fd60000000000 */
[----:B------:R-:W-:Y:S01]  /*5450*/  @P1 STG.E.U16 desc[UR12][R2.64+0x52], R77 ;  /* 0x0000524d02001986 */ /* 0x000fe2000c10150c */
[----:B------:R-:W-:-:S13]  /*5460*/  ISETP.GT.AND P1, PT, R16, 0x8, P5 ;  /* 0x000000081000780c */ /* 0x000fda0002f24270 */
[----:B------:R-:W-:Y:S01]  /*5470*/  @P1 STG.E.U16 desc[UR12][R4.64+0x50], R78 ;  /* 0x0000504e04001986 */ /* 0x000fe2000c10150c */
[C---:B------:R-:W-:Y:S02]  /*5480*/  ISETP.GT.AND P1, PT, R16.reuse, 0x8, P0 ;  /* 0x000000081000780c */ /* 0x040fe40000724270 */
[----:B------:R-:W-:-:S11]  /*5490*/  ISETP.GT.AND P0, PT, R16, 0x8, P2 ;  /* 0x000000081000780c */ /* 0x000fd60001704270 */
[----:B------:R-:W-:Y:S01]  /*54a0*/  @P1 STG.E.U16 desc[UR12][R4.64+0x52], R79 ;  /* 0x0000524f04001986 */ /* 0x000fe2000c10150c */
[----:B------:R-:W-:-:S13]  /*54b0*/  ISETP.GT.AND P1, PT, R16, RZ, P4 ;  /* 0x000000ff1000720c */ /* 0x000fda0002724270 */
[----:B------:R-:W-:Y:S01]  /*54c0*/  @P1 STG.E.U16 desc[UR12][R2.64+0x60], R80 ;  /* 0x0000605002001986 */ /* 0x000fe2000c10150c */
[----:B------:R-:W-:-:S13]  /*54d0*/  ISETP.GT.AND P1, PT, R16, RZ, P3 ;  /* 0x000000ff1000720c */ /* 0x000fda0001f24270 */
[----:B------:R-:W-:Y:S01]  /*54e0*/  @P1 STG.E.U16 desc[UR12][R2.64+0x62], R81 ;  /* 0x0000625102001986 */ /* 0x000fe2000c10150c */
[----:B------:R-:W-:-:S13]  /*54f0*/  ISETP.GT.AND P1, PT, R16, 0x8, P4 ;  /* 0x000000081000780c */ /* 0x000fda0002724270 */
[----:B------:R-:W-:Y:S01]  /*5500*/  @P1 STG.E.U16 desc[UR12][R4.64+0x60], R82 ;  /* 0x0000605204001986 */ /* 0x000fe2000c10150c */
[----:B------:R-:W-:-:S13]  /*5510*/  ISETP.GT.AND P1, PT, R16, 0x8, P3 ;  /* 0x000000081000780c */ /* 0x000fda0001f24270 */
[----:B------:R-:W-:Y:S01]  /*5520*/  @P1 STG.E.U16 desc[UR12][R4.64+0x62], R83 ;  /* 0x0000625304001986 */ /* 0x000fe2000c10150c */
[----:B------:R-:W-:-:S05]  /*5530*/  IADD3 R10, P1, R17, R4, RZ ;  /* 0x00000004110a7210 */ /* 0x000fca0007f3e0ff */
[----:B------:R-:W-:Y:S01]  /*5540*/  IMAD.X R11, R9, 0x1, R5, P1 ;  /* 0x00000001090b7824 */ /* 0x000fe200008e0605 */
[----:B------:R-:W-:-:S13]  /*5550*/  ISETP.GT.AND P1, PT, R16, RZ, P2 ;  /* 0x000000ff1000720c */ /* 0x000fda0001724270 */
[----:B------:R-:W-:Y:S01]  /*5560*/  @P1 STG.E.U16 desc[UR12][R2.64+0x70], R84 ;  /* 0x0000705402001986 */ /* 0x000fe2000c10150c */
[----:B------:R-:W-:-:S05]  /*5570*/  IADD3 R8, P1, R17, R2, RZ ;  /* 0x0000000211087210 */ /* 0x000fca0007f3e0ff */
[----:B------:R-:W-:Y:S01]  /*5580*/  IMAD.X R9, R9, 0x1, R3, P1 ;  /* 0x0000000109097824 */ /* 0x000fe200008e0603 */
[----:B------:R-:W-:-:S04]  /*5590*/  ISETP.GT.AND P1, PT, R15, 0x39, PT ;  /* 0x000000390f00780c */ /* 0x000fc80003f24270 */
[----:B------:R-:W-:-:S13]  /*55a0*/  ISETP.GT.AND P5, PT, R16, RZ, P1 ;  /* 0x000000ff1000720c */ /* 0x000fda0000fa4270 */
[----:B------:R0:W-:Y:S01]  /*55b0*/  @P5 STG.E.U16 desc[UR12][R2.64+0x72], R85 ;  /* 0x0000725502005986 */ /* 0x0001e2000c10150c */
[----:B------:R-:W-:-:S03]  /*55c0*/  ISETP.GT.AND P5, PT, R15, RZ, PT ;  /* 0x000000ff0f00720c */ /* 0x000fc60003fa4270 */
[----:B------:R-:W-:Y:S01]  /*55d0*/  @P0 STG.E.U16 desc[UR12][R4.64+0x70], R86 ;  /* 0x0000705604000986 */ /* 0x000fe2000c10150c */
[----:B------:R-:W-:-:S13]  /*55e0*/  ISETP.GT.AND P0, PT, R16, 0x8, P1 ;  /* 0x000000081000780c */ /* 0x000fda0000f04270 */
[----:B------:R-:W-:Y:S01]  /*55f0*/  @P0 STG.E.U16 desc[UR12][R4.64+0x72], R87 ;  /* 0x0000725704000986 */ /* 0x000fe2000c10150c */
[C---:B------:R-:W-:Y:S02]  /*5600*/  ISETP.GT.AND P0, PT, R16.reuse, 0x40, P5 ;  /* 0x000000401000780c */ /* 0x040fe40002f04270 */
[----:B------:R-:W-:-:S11]  /*5610*/  ISETP.GT.AND P5, PT, R16, 0x48, P5 ;  /* 0x000000481000780c */ /* 0x000fd60002fa4270 */
[----:B------:R-:W-:Y:S01]  /*5620*/  @P0 STG.E.U16 desc[UR12][R8.64], R24 ;  /* 0x0000001808000986 */ /* 0x000fe2000c10150c */
[C---:B------:R-:W-:Y:S02]  /*5630*/  ISETP.GT.AND P0, PT, R16.reuse, 0x40, P6 ;  /* 0x000000401000780c */ /* 0x040fe40003704270 */
[----:B------:R-:W-:-:S11]  /*5640*/  ISETP.GT.AND P6, PT, R16, 0x48, P6 ;  /* 0x000000481000780c */ /* 0x000fd600037c4270 */
[----:B0-----:R-:W-:Y:S02]  /*5650*/  @P0 IMAD.MOV.U32 R2, RZ, RZ, R8 ;  /* 0x000000ffff020224 */ /* 0x001fe400078e0008 */
[----:B------:R-:W-:-:S05]  /*5660*/  @P0 IMAD.MOV.U32 R3, RZ, RZ, R9 ;  /* 0x000000ffff030224 */ /* 0x000fca00078e0009 */
[----:B------:R0:W-:Y:S01]  /*5670*/  @P0 STG.E.U16 desc[UR12][R2.64+0x2], R25 ;  /* 0x0000021902000986 */ /* 0x0001e2000c10150c */
[----:B------:R-:W-:-:S03]  /*5680*/  ISETP.NE.AND P0, PT, R13, RZ, PT ;  /* 0x000000ff0d00720c */ /* 0x000fc60003f05270 */
[----:B------:R-:W-:Y:S01]  /*5690*/  @P5 STG.E.U16 desc[UR12][R10.64], R26 ;  /* 0x0000001a0a005986 */ /* 0x000fe2000c10150c */
[----:B------:R-:W-:-:S03]  /*56a0*/  ISETP.NE.AND P5, PT, R12, RZ, PT ;  /* 0x000000ff0c00720c */ /* 0x000fc60003fa5270 */
[----:B------:R-:W-:Y:S01]  /*56b0*/  @P6 STG.E.U16 desc[UR12][R10.64+0x2], R27 ;  /* 0x0000021b0a006986 */ /* 0x000fe2000c10150c */
[----:B------:R-:W-:-:S04]  /*56c0*/  ISETP.GT.AND P6, PT, R15, 0x8, PT ;  /* 0x000000080f00780c */ /* 0x000fc80003fc4270 */
[----:B------:R-:W-:-:S13]  /*56d0*/  ISETP.GT.AND P6, PT, R16, 0x40, P6 ;  /* 0x000000401000780c */ /* 0x000fda00037c4270 */
[----:B0-----:R-:W-:Y:S02]  /*56e0*/  @P6 IMAD.MOV.U32 R2, RZ, RZ, R8 ;  /* 0x000000ffff026224 */ /* 0x001fe400078e0008 */
[----:B------:R-:W-:-:S05]  /*56f0*/  @P6 IMAD.MOV.U32 R3, RZ, RZ, R9 ;  /* 0x000000ffff036224 */ /* 0x000fca00078e0009 */
[----:B------:R0:W-:Y:S01]  /*5700*/  @P6 STG.E.U16 desc[UR12][R2.64+0x10], R28 ;  /* 0x0000101c02006986 */ /* 0x0001e2000c10150c */
[----:B------:R-:W-:-:S04]  /*5710*/  ISETP.GT.AND P6, PT, R15, 0x9, PT ;  /* 0x000000090f00780c */ /* 0x000fc80003fc4270 */
[----:B------:R-:W-:-:S13]  /*5720*/  ISETP.GT.AND P6, PT, R16, 0x40, P6 ;  /* 0x000000401000780c */ /* 0x000fda00037c4270 */
[----:B0-----:R-:W-:Y:S02]  /*5730*/  @P6 IMAD.MOV.U32 R2, RZ, RZ, R8 ;  /* 0x000000ffff026224 */ /* 0x001fe400078e0008 */
[----:B------:R-:W-:-:S05]  /*5740*/  @P6 IMAD.MOV.U32 R3, RZ, RZ, R9 ;  /* 0x000000ffff036224 */ /* 0x000fca00078e0009 */
[----:B------:R0:W-:Y:S01]  /*5750*/  @P6 STG.E.U16 desc[UR12][R2.64+0x12], R29 ;  /* 0x0000121d02006986 */ /* 0x0001e2000c10150c */
[----:B------:R-:W-:-:S04]  /*5760*/  ISETP.GT.AND P6, PT, R15, 0x8, PT ;  /* 0x000000080f00780c */ /* 0x000fc80003fc4270 */
[----:B------:R-:W-:-:S13]  /*5770*/  ISETP.GT.AND P6, PT, R16, 0x48, P6 ;  /* 0x000000481000780c */ /* 0x000fda00037c4270 */
        /* <DEDUP_REMOVED lines=66> */
[C---:B------:R-:W-:Y:S02]  /*5ba0*/  ISETP.GT.AND P6, PT, R16.reuse, 0x40, P5 ;  /* 0x000000401000780c */ /* 0x040fe40002fc4270 */
[----:B------:R-:W-:-:S11]  /*5bb0*/  ISETP.GT.AND P5, PT, R16, 0x48, P5 ;  /* 0x000000481000780c */ /* 0x000fd60002fa4270 */
        /* <DEDUP_REMOVED lines=9> */
[----:B------:R-:W-:Y:S01]  /*5c50*/  ISETP.GT.AND P4, PT, R16, 0x48, P4 ;  /* 0x000000481000780c */ /* 0x000fe20002784270 */
        /* <DEDUP_REMOVED lines=17> */
[----:B------:R0:W-:Y:S02]  /*5d70*/  @P0 STG.E.U16 desc[UR12][R2.64+0x62], R49 ;  /* 0x0000623102000986 */ /* 0x0001e4000c10150c */
        /* <DEDUP_REMOVED lines=8> */
[----:B------:R0:W-:Y:S04]  /*5e00*/  @P6 STG.E.U16 desc[UR12][R2.64+0x70], R52 ;  /* 0x0000703402006986 */ /* 0x0001e8000c10150c */
[----:B------:R1:W-:Y:S01]  /*5e10*/  @P5 STG.E.U16 desc[UR12][R8.64+0x72], R53 ;  /* 0x0000723508005986 */ /* 0x0003e2000c10150c */
[----:B0-----:R-:W-:Y:S02]  /*5e20*/  @P2 IMAD.MOV.U32 R2, RZ, RZ, R6 ;  /* 0x000000ffff022224 */ /* 0x001fe400078e0006 */
[----:B------:R-:W-:-:S05]  /*5e30*/  @P2 IMAD.MOV.U32 R3, RZ, RZ, R7 ;  /* 0x000000ffff032224 */ /* 0x000fca00078e0007 */
[----:B------:R1:W-:Y:S01]  /*5e40*/  @P2 STG.E.U16 desc[UR12][R2.64+0x70], R54 ;  /* 0x0000703602002986 */ /* 0x0003e2000c10150c */
[----:B------:R-:W-:Y:S05]  /*5e50*/  @!P1 EXIT ;  /* 0x000000000000994d */ /* 0x000fea0003800000 */
[----:B------:R-:W-:-:S05]  /*5e60*/  F2FP.BF16.F32.PACK_AB R0, RZ, R0 ;  /* 0x00000000ff00723e */ /* 0x000fca00000010ff */
[----:B------:R-:W-:Y:S01]  /*5e70*/  STG.E.U16 desc[UR12][R6.64+0x72], R0 ;  /* 0x0000720006007986 */ /* 0x000fe2000c10150c */
[----:B------:R-:W-:Y:S05]  /*5e80*/  EXIT ;  /* 0x000000000000794d */ /* 0x000fea0003800000 */
.L_x_10:
[----:B------:R-:W-:-:S13]  /*5e90*/  ISETP.NE.AND P0, PT, R6, RZ, PT ;  /* 0x000000ff0600720c */ /* 0x000fda0003f05270 */
[----:B------:R-:W-:Y:S05]  /*5ea0*/  @P0 EXIT ;  /* 0x000000000000094d */ /* 0x000fea0003800000 */
[----:B------:R-:W-:-:S13]  /*5eb0*/  ELECT P0, URZ, PT ;  /* 0x00000000003f782f */ /* 0x000fda0003800000 */
[----:B------:R-:W-:Y:S05]  /*5ec0*/  @!P0 BRA `(.L_x_145) ;  /* 0x0000000400c08947 */ /* 0x000fea0003800000 */
[----:B------:R-:W-:Y:S02]  /*5ed0*/  ISETP.GE.AND P0, PT, R3, 0x1, PT ;  /* 0x000000010300780c */ /* 0x000fe40003f06270 */
[----:B------:R-:W-:-:S04]  /*5ee0*/  SHF.R.S32.HI R7, RZ, 0x1f, R8 ;  /* 0x0000001fff077819 */ /* 0x000fc80000011408 */
[----:B------:R-:W-:-:S07]  /*5ef0*/  LEA.HI R7, R7, R8, RZ, 0x7 ;  /* 0x0000000807077211 */ /* 0x000fce00078f38ff */
[----:B------:R-:W-:Y:S05]  /*5f00*/  @!P0 BRA `(.L_x_145) ;  /* 0x0000000400b08947 */ /* 0x000fea0003800000 */
[----:B------:R-:W0:Y:S01]  /*5f10*/  S2R R4, SR_CTAID.X ;  /* 0x0000000000047919 */ /* 0x000e220000002500 */
[----:B------:R-:W-:Y:S01]  /*5f20*/  LOP3.LUT R7, R7, 0xffffff80, RZ, 0xc0, !PT ;  /* 0xffffff8007077812 */ /* 0x000fe200078ec0ff */
[----:B------:R-:W-:Y:S01]  /*5f30*/  ULDC UR4, c[0x0][0x384] ;  /* 0x0000e10000047ab9 */ /* 0x000fe20000000800 */
[----:B------:R-:W-:Y:S01]  /*5f40*/  LOP3.LUT P0, RZ, R8, 0x1f, RZ, 0xc0, !PT ;  /* 0x0000001f08ff7812 */ /* 0x000fe2000780c0ff */
[----:B------:R-:W1:Y:S01]  /*5f50*/  S2R R12, SR_CTAID.Y ;  /* 0x00000000000c7919 */ /* 0x000e620000002600 */
[----:B-----5:R-:W-:Y:S01]  /*5f60*/  IMAD R0, R10, R11, RZ ;  /* 0x0000000b0a007224 */ /* 0x020fe200078e02ff */
[----:B------:R-:W-:Y:S01]  /*5f70*/  ULDC UR5, c[0x0][0x388] ;  /* 0x0000e20000057ab9 */ /* 0x000fe20000000800 */
[----:B------:R-:W-:Y:S01]  /*5f80*/  IMAD.IADD R7, R8, 0x1, -R7 ;  /* 0x0000000108077824 */ /* 0x000fe200078e0a07 */
[----:B------:R-:W-:Y:S01]  /*5f90*/  LOP3.LUT R20, R2, 0x2, RZ, 0xfc, !PT ;  /* 0x0000000202147812 */ /* 0x000fe200078efcff */
[----:B------:R-:W-:Y:S01]  /*5fa0*/  IMAD.MOV.U32 R6, RZ, RZ, RZ ;  /* 0x000000ffff067224 */ /* 0x000fe200078e00ff */
[----:B------:R-:W-:Y:S01]  /*5fb0*/  CS2R R8, SRZ ;  /* 0x0000000000087805 */ /* 0x000fe2000001ff00 */
[----:B------:R-:W-:Y:S01]  /*5fc0*/  IMAD.MOV.U32 R10, RZ, RZ, RZ ;  /* 0x000000ffff0a7224 */ /* 0x000fe200078e00ff */
[----:B------:R-:W-:Y:S01]  /*5fd0*/  ISETP.NE.AND P1, PT, R7, RZ, PT ;  /* 0x000000ff0700720c */ /* 0x000fe20003f25270 */
[----:B------:R-:W-:Y:S01]  /*5fe0*/  IMAD R0, R5, R0, 0x1 ;  /* 0x0000000105007424 */ /* 0x000fe200078e0200 */
[----:B------:R-:W-:Y:S01]  /*5ff0*/  ISETP.NE.OR P0, PT, R7, RZ, !P0 ;  /* 0x000000ff0700720c */ /* 0x000fe20004705670 */
[----:B------:R-:W-:-:S02]  /*6000*/  IMAD.MOV.U32 R7, RZ, RZ, 0x1 ;  /* 0x00000001ff077424 */ /* 0x000fc400078e00ff */
[----:B0-----:R-:W-:-:S04]  /*6010*/  IMAD.SHL.U32 R18, R4, 0x80, RZ ;  /* 0x0000008004127824 */ /* 0x001fc800078e00ff */
[----:B------:R-:W-:-:S04]  /*6020*/  IMAD.HI.U32 R4, R18, UR4, RZ ;  /* 0x0000000412047c27 */ /* 0x000fc8000f8e00ff */
[----:B-1----:R-:W-:Y:S01]  /*6030*/  IMAD.SHL.U32 R19, R12, 0x40, RZ ;  /* 0x000000400c137824 */ /* 0x002fe200078e00ff */
[----:B------:R-:W-:-:S07]  /*6040*/  SHF.R.U32.HI R4, RZ, UR5, R4 ;  /* 0x00000005ff047c19 */ /* 0x000fce0008011604 */
.L_x_149:
[----:B------:R-:W0:Y:S01]  /*6050*/  S2R R12, SR_CgaCtaId ;  /* 0x00000000000c7919 */ /* 0x000e220000008800 */
[----:B------:R-:W-:-:S04]  /*6060*/  MOV R11, 0x400 ;  /* 0x00000400000b7802 */ /* 0x000fc80000000f00 */
[----:B0-----:R-:W-:Y:S02]  /*6070*/  LEA R21, R12, R11, 0x18 ;  /* 0x0000000b0c157211 */ /* 0x001fe400078ec0ff */
[----:B------:R-:W-:-:S03]  /*6080*/  SHF.L.U32 R11, R7, 0x1f, RZ ;  /* 0x0000001f070b7819 */ /* 0x000fc600000006ff */
[----:B------:R-:W-:-:S07]  /*6090*/  IMAD R12, R6, 0x8, R21 ;  /* 0x00000008060c7824 */ /* 0x000fce00078e0215 */
.L_x_146:
[----:B0-----:R0:W1:Y:S02]  /*60a0*/  SYNCS.PHASECHK.TRANS64.TRYWAIT P2, [R12+URZ+0x36090], R11 ;  /* 0x0360900b0c0075a7 */ /* 0x001064000804017f */
[----:B-1----:R-:W-:Y:S05]  /*60b0*/  @!P2 NANOSLEEP.SYNCS 0x989680 ;  /* 0x009896800000a95d */ /* 0x002fea0003900000 */
[----:B------:R-:W1:Y:S02]  /*60c0*/  @!P2 SYNCS.PHASECHK.TRANS64 P2, [R12+URZ+0x36090], R11 ;  /* 0x0360900b0c00a5a7 */ /* 0x000e64000804007f */
[----:B-1----:R-:W-:Y:S05]  /*60d0*/  @!P2 BRA `(.L_x_146) ;  /* 0xfffffffc00f0a947 */ /* 0x002fea000383ffff */
[----:B0-----:R-:W0:Y:S02]  /*60e0*/  @!P1 LDC R11, c[0x0][0x500] ;  /* 0x00014000ff0b9b82 */ /* 0x001e240000000800 */
[----:B0-----:R0:W-:Y:S02]  /*60f0*/  @!P1 SYNCS.ARRIVE.TRANS64 RZ, [R12+URZ+0x36000], R11 ;  /* 0x0360000b0cff99a7 */ /* 0x0011e4000800003f */
[----:B0-----:R-:W-:-:S04]  /*6100*/  PRMT R11, R20, 0x9910, RZ ;  /* 0x00009910140b7816 */ /* 0x001fc800000000ff */
[----:B------:R-:W-:-:S13]  /*6110*/  ISETP.NE.AND P2, PT, R11, 0x2, PT ;  /* 0x000000020b00780c */ /* 0x000fda0003f45270 */
[----:B------:R-:W-:Y:S05]  /*6120*/  @P2 BRA `(.L_x_147) ;  /* 0x0000000000042947 */ /* 0x000fea0003800000 */
[----:B------:R-:W-:Y:S01]  /*6130*/  BPT.TRAP 0x1 ;  /* 0x000000040000795c */ /* 0x000fe20000300000 */
.L_x_147:
[----:B------:R-:W-:Y:S05]  /*6140*/  @P0 BRA `(.L_x_148) ;  /* 0x0000000000040947 */ /* 0x000fea0003800000 */
[----:B------:R-:W-:Y:S01]  /*6150*/  BPT.TRAP 0x1 ;  /* 0x000000040000795c */ /* 0x000fe20000300000 */
.L_x_148:
[----:B------:R-:W0:Y:S01]  /*6160*/  LDC R13, c[0x0][0x380] ;  /* 0x0000e000ff0d7b82 */ /* 0x000e220000000800 */
[----:B------:R-:W-:Y:S01]  /*6170*/  R2UR UR4, R4 ;  /* 0x00000000040472ca */ /* 0x000fe200000e0000 */
[----:B------:R-:W-:Y:S01]  /*6180*/  ULDC UR20, c[0x0][0x38c] ;  /* 0x0000e30000147ab9 */ /* 0x000fe20000000800 */
[----:B------:R-:W-:Y:S01]  /*6190*/  R2UR UR5, R18 ;  /* 0x00000000120572ca */ /* 0x000fe200000e0000 */
[----:B------:R-:W-:Y:S01]  /*61a0*/  UISETP.NE.AND UP0, UPT, UR20, 0x1, UPT ;  /* 0x000000011400788c */ /* 0x000fe2000bf05270 */
[----:B------:R-:W-:Y:S01]  /*61b0*/  R2UR UR17, R12 ;  /* 0x000000000c1172ca */ /* 0x000fe200000e0000 */
[C---:B------:R-:W-:Y:S01]  /*61c0*/  VIADD R12, R10.reuse, 0x1 ;  /* 0x000000010a0c7836 */ /* 0x040fe20000000000 */
[----:B------:R-:W-:Y:S01]  /*61d0*/  R2UR UR18, R10 ;  /* 0x000000000a1272ca */ /* 0x000fe200000e0000 */
[----:B---3--:R-:W1:Y:S01]  /*61e0*/  LDC.64 R14, c[0x0][0x3b8] ;  /* 0x0000ee00ff0e7b82 */ /* 0x008e620000000a00 */
[----:B------:R-:W-:Y:S01]  /*61f0*/  R2UR UR9, R21 ;  /* 0x00000000150972ca */ /* 0x000fe200000e0000 */
[----:B------:R-:W-:Y:S01]  /*6200*/  VIADD R0, R0, 0xffffffff ;  /* 0xffffffff00007836 */ /* 0x000fe20000000000 */
[----:B------:R-:W-:Y:S01]  /*6210*/  R2UR UR16, R6 ;  /* 0x00000000061072ca */ /* 0x000fe200000e0000 */
[----:B------:R-:W-:Y:S01]  /*6220*/  ULDC.64 UR24, c[0x0][0x198] ;  /* 0x0000660000187ab9 */ /* 0x000fe20000000a00 */
[----:B------:R-:W-:Y:S01]  /*6230*/  R2UR UR12, R9 ;  /* 0x00000000090c72ca */ /* 0x000fe200000e0000 */
[----:B------:R-:W-:Y:S01]  /*6240*/  ULDC.64 UR14, c[0x0][0x3b0] ;  /* 0x0000ec00000e7ab9 */ /* 0x000fe20000000a00 */
[----:B------:R-:W-:Y:S01]  /*6250*/  @UP0 ULDC.64 UR10, c[0x0][0x390] ;  /* 0x0000e400000a0ab9 */ /* 0x000fe20000000a00 */
[----:B------:R-:W1:Y:S01]  /*6260*/  LDC.64 R16, c[0x0][0x3d8] ;  /* 0x0000f600ff107b82 */ /* 0x000e620000000a00 */
[----:B------:R-:W-:Y:S01]  /*6270*/  R2UR UR13, R8 ;  /* 0x00000000080d72ca */ /* 0x000fe200000e0000 */
[----:B------:R-:W-:Y:S01]  /*6280*/  ULDC.64 UR22, c[0x0][0x3d0] ;  /* 0x0000f40000167ab9 */ /* 0x000fe20000000a00 */
[----:B------:R-:W-:Y:S01]  /*6290*/  ISETP.GT.AND P5, PT, R0, 0x1, PT ;  /* 0x000000010000780c */ /* 0x000fe20003fa4270 */
[----:B------:R-:W-:-:S02]  /*62a0*/  USHF.L.U32 UR18, UR18, 0x5, URZ ;  /* 0x0000000512127899 */ /* 0x000fc4000800063f */
[----:B------:R-:W-:Y:S01]  /*62b0*/  UIADD3 UR17, UR17, 0x36000, URZ ;  /* 0x0003600011117890 */ /* 0x000fe2000fffe03f */
[----:B0-----:R-:W-:Y:S01]  /*62c0*/  ISETP.NE.AND P2, PT, R13, 0x1, PT ;  /* 0x000000010d00780c */ /* 0x001fe20003f45270 */
[----:B------:R-:W-:Y:S01]  /*62d0*/  ULEA UR16, UR16, UR9, 0xd ;  /* 0x0000000910107291 */ /* 0x000fe2000f8e683f */
[----:B------:R-:W-:Y:S01]  /*62e0*/  UMOV UR26, 0x0 ;  /* 0x00000000001a7882 */ /* 0x000fe20000000000 */
[----:B------:R-:W-:-:S03]  /*62f0*/  UMOV UR27, 0x10000000 ;  /* 0x10000000001b7882 */ /* 0x000fc60000000000 */
[----:B------:R-:W-:-:S07]  /*6300*/  UMOV UR9, UR17 ;  /* 0x0000001100097c82 */ /* 0x000fce0008000000 */
[----:B------:R-:W-:Y:S01]  /*6310*/  @P2 IMAD.U32 R11, RZ, RZ, UR4 ;  /* 0x00000004ff0b2e24 */ /* 0x000fe2000f8e00ff */
[----:B------:R-:W-:Y:S01]  /*6320*/  UIADD3 UR4, UP1, UR24, 0xf0, URZ ;  /* 0x000000f018047890 */ /* 0x000fe2000ff3e03f */
[----:B-1----:R-:W-:Y:S01]  /*6330*/  IMAD R10, R8, R15, R17 ;  /* 0x0000000f080a7224 */ /* 0x002fe200078e0211 */
[----:B------:R-:W-:Y:S02]  /*6340*/  UIADD3 UR24, UP2, UR24, 0x1f0, URZ ;  /* 0x000001f018187890 */ /* 0x000fe4000ff5e03f */
[----:B------:R-:W-:Y:S01]  /*6350*/  @P2 R2UR UR5, R11 ;  /* 0x000000000b0522ca */ /* 0x000fe200000e0000 */
[----:B------:R-:W-:Y:S01]  /*6360*/  IMAD R11, R6, 0x1000, R21 ;  /* 0x00001000060b7824 */ /* 0x000fe200078e0215 */
[----:B------:R-:W-:Y:S01]  /*6370*/  ISETP.NE.AND P2, PT, R12, R5, PT ;  /* 0x000000050c00720c */ /* 0x000fe20003f45270 */
[----:B------:R-:W-:-:S03]  /*6380*/  VIADD R6, R6, 0x1 ;  /* 0x0000000106067836 */ /* 0x000fc60000000000 */
[----:B------:R-:W-:Y:S01]  /*6390*/  R2UR UR8, R11 ;  /* 0x000000000b0872ca */ /* 0x000fe200000e0000 */
[----:B------:R-:W-:Y:S01]  /*63a0*/  IMAD R11, R9, R14, R16 ;  /* 0x0000000e090b7224 */ /* 0x000fe200078e0210 */
[C---:B------:R-:W-:Y:S01]  /*63b0*/  ISETP.NE.AND P4, PT, R6.reuse, 0x12, PT ;  /* 0x000000120600780c */ /* 0x040fe20003f85270 */
[----:B------:R-:W0:Y:S03]  /*63c0*/  LDC R14, c[0x0][0x3c8] ;  /* 0x0000f200ff0e7b82 */ /* 0x000e260000000800 */
[----:B------:R-:W-:Y:S01]  /*63d0*/  PRMT R10, R11, 0x40, R10 ;  /* 0x000000400b0a7816 */ /* 0x000fe2000000000a */
[----:B------:R-:W-:Y:S01]  /*63e0*/  UIADD3 UR6, -UR5, URZ, URZ ;  /* 0x0000003f05067290 */ /* 0x000fe2000fffe13f */
[----:B------:R-:W-:Y:S01]  /*63f0*/  VIADD R11, R9, 0x1 ;  /* 0x00000001090b7836 */ /* 0x000fe20000000000 */
[----:B------:R-:W-:Y:S01]  /*6400*/  UMOV UR21, UR5 ;  /* 0x0000000500157c82 */ /* 0x000fe20008000000 */
[----:B------:R-:W-:Y:S01]  /*6410*/  @P2 IMAD.MOV R11, RZ, RZ, R9 ;  /* 0x000000ffff0b2224 */ /* 0x000fe200078e0209 */
[----:B------:R-:W-:-:S02]  /*6420*/  SEL R6, R6, RZ, P4 ;  /* 0x000000ff06067207 */ /* 0x000fc40002000000 */
[----:B------:R-:W-:Y:S01]  /*6430*/  IMAD R13, R13, UR6, R18 ;  /* 0x000000060d0d7c24 */ /* 0x000fe2000f8e0212 */
[----:B------:R-:W-:Y:S01]  /*6440*/  UIMAD.WIDE.U32 UR6, UR5, UR10, URZ ;  /* 0x0000000a050672a5 */ /* 0x000fe2000f8e003f */
[----:B------:R-:W-:Y:S01]  /*6450*/  R2UR UR10, R19 ;  /* 0x00000000130a72ca */ /* 0x000fe200000e0000 */
[----:B------:R-:W-:Y:S02]  /*6460*/  UIADD3 UR8, UR8, 0x24000, URZ ;  /* 0x0002400008087890 */ /* 0x000fe4000fffe03f */
[----:B------:R-:W-:Y:S01]  /*6470*/  @UP0 USHF.R.U32.HI UR21, URZ, UR11, UR7 ;  /* 0x0000000b3f150299 */ /* 0x000fe20008011607 */
[----:B------:R-:W-:Y:S01]  /*6480*/  R2UR UR19, R13 ;  /* 0x000000000d1372ca */ /* 0x000fe200000e0000 */
[----:B------:R-:W-:Y:S01]  /*6490*/  VIADD R13, R8, 0x1 ;  /* 0x00000001080d7836 */ /* 0x000fe20000000000 */
[----:B------:R-:W-:Y:S01]  /*64a0*/  R2UR UR7, R10 ;  /* 0x000000000a0772ca */ /* 0x000fe200000e0000 */
[----:B------:R-:W-:Y:S01]  /*64b0*/  UIADD3 UR6, -UR21, URZ, URZ ;  /* 0x0000003f15067290 */ /* 0x000fe2000fffe13f */
[----:B------:R-:W-:Y:S01]  /*64c0*/  SEL R10, RZ, 0x1, P4 ;  /* 0x00000001ff0a7807 */ /* 0x000fe20002000000 */
[----:B------:R-:W-:-:S02]  /*64d0*/  UMOV UR11, UR18 ;  /* 0x00000012000b7c82 */ /* 0x000fc40008000000 */
[----:B------:R-:W-:Y:S01]  /*64e0*/  UIMAD UR20, UR20, UR6, UR5 ;  /* 0x00000006141472a4 */ /* 0x000fe2000f8e0205 */
[----:B0-----:R-:W-:Y:S01]  /*64f0*/  ISETP.NE.AND P3, PT, R11, R14, PT ;  /* 0x0000000e0b00720c */ /* 0x001fe20003f65270 */
[----:B------:R-:W-:Y:S01]  /*6500*/  UIADD3.X UR5, URZ, UR25, URZ, UP1, !UPT ;  /* 0x000000193f057290 */ /* 0x000fe20008ffe43f */
[----:B------:R-:W-:Y:S01]  /*6510*/  LOP3.LUT R7, R7, R10, RZ, 0x3c, !PT ;  /* 0x0000000a07077212 */ /* 0x000fe200078e3cff */
[----:B------:R-:W-:Y:S01]  /*6520*/  UIMAD UR20, UR20, UR15, UR23 ;  /* 0x0000000f141472a4 */ /* 0x000fe2000f8e0217 */
[----:B------:R-:W-:Y:S01]  /*6530*/  SEL R10, R12, RZ, P2 ;  /* 0x000000ff0c0a7207 */ /* 0x000fe20001000000 */
[----:B------:R-:W-:Y:S01]  /*6540*/  UIMAD UR19, UR19, UR14, UR22 ;  /* 0x0000000e131372a4 */ /* 0x000fe2000f8e0216 */
[----:B------:R-:W-:Y:S01]  /*6550*/  SEL R9, R11, RZ, P3 ;  /* 0x000000ff0b097207 */ /* 0x000fe20001800000 */
[----:B------:R-:W-:Y:S02]  /*6560*/  UPRMT UR6, UR7, 0x5410, URZ ;  /* 0x0000541007067896 */ /* 0x000fe4000800003f */
[----:B------:R-:W-:-:S04]  /*6570*/  UIADD3.X UR25, URZ, UR25, URZ, UP2, !UPT ;  /* 0x000000193f197290 */ /* 0x000fc800097fe43f */
[----:B------:R-:W-:-:S03]  /*6580*/  @P3 IMAD.MOV R13, RZ, RZ, R8 ;  /* 0x000000ffff0d3224 */ /* 0x000fc600078e0208 */
[----:B------:R0:W-:Y:S01]  /*6590*/  UTMALDG.4D.IM2COL [UR16], [UR4], UR6 ;  /* 0x00000010040073b4 */ /* 0x0001e20008058006 */
[----:B------:R-:W-:Y:S01]  /*65a0*/  IMAD.MOV.U32 R8, RZ, RZ, R13 ;  /* 0x000000ffff087224 */ /* 0x000fe200078e000d */
[----:B------:R0:W-:Y:S02]  /*65b0*/  UTMALDG.4D [UR8], [UR24], desc[UR26] ;  /* 0x00001a08180075b4 */ /* 0x0001e40008019000 */
[----:B0-----:R-:W-:Y:S05]  /*65c0*/  @P5 BRA `(.L_x_149) ;  /* 0xfffffff800a05947 */ /* 0x001fea000383ffff */
.L_x_145:
[----:B------:R-:W-:Y:S01]  /*65d0*/  ISETP.GE.U32.AND P2, PT, R3, 0x12, PT ;  /* 0x000000120300780c */ /* 0x000fe20003f46070 */
[----:B------:R-:W-:Y:S05]  /*65e0*/  WARPSYNC.ALL ;  /* 0x0000000000007948 */ /* 0x000fea0003800000 */
[----:B------:R-:W-:-:S07]  /*65f0*/  ELECT P1, URZ, PT ;  /* 0x00000000003f782f */ /* 0x000fce0003820000 */
[----:B------:R-:W-:-:S05]  /*6600*/  @P2 IMAD.WIDE.U32 R4, R3, 0x38e38e39, RZ ;  /* 0x38e38e3903042825 */ /* 0x000fca00078e00ff */
[----:B-----5:R-:W-:-:S04]  /*6610*/  @P2 SHF.R.U32.HI R0, RZ, 0x2, R5 ;  /* 0x00000002ff002819 */ /* 0x020fc80000011605 */
[----:B------:R-:W-:-:S04]  /*6620*/  @P2 LOP3.LUT R0, R0, 0x1, RZ, 0xc0, !PT ;  /* 0x0000000100002812 */ /* 0x000fc800078ec0ff */
[----:B------:R-:W-:Y:S01]  /*6630*/  @P2 ISETP.NE.U32.AND P0, PT, R0, 0x1, PT ;  /* 0x000000010000280c */ /* 0x000fe20003f05070 */
[----:B------:R-:W-:-:S12]  /*6640*/  @!P1 EXIT ;  /* 0x000000000000994d */ /* 0x000fd80003800000 */
[----:B------:R-:W-:Y:S02]  /*6650*/  LOP3.LUT R2, R2, 0x2, RZ, 0xfc, !PT ;  /* 0x0000000202027812 */ /* 0x000fe400078efcff */
[----:B------:R-:W-:Y:S02]  /*6660*/  @P2 ISETP.NE.U32.AND.EX P0, PT, RZ, RZ, PT, P0 ;  /* 0x000000ffff00220c */ /* 0x000fe40003f05100 */
[----:B------:R-:W-:Y:S01]  /*6670*/  ISETP.NE.AND P1, PT, R2, 0x3, PT ;  /* 0x000000030200780c */ /* 0x000fe20003f25270 */
[----:B------:R-:W-:Y:S01]  /*6680*/  IMAD.MOV.U32 R2, RZ, RZ, 0x1 ;  /* 0x00000001ff027424 */ /* 0x000fe200078e00ff */
[----:B------:R-:W-:-:S11]  /*6690*/  @P2 SEL R2, RZ, 0x1, !P0 ;  /* 0x00000001ff022807 */ /* 0x000fd60004000000 */
[----:B------:R-:W-:Y:S05]  /*66a0*/  @!P1 BRA `(.L_x_150) ;  /* 0x0000000000049947 */ /* 0x000fea0003800000 */
[----:B------:R-:W-:Y:S01]  /*66b0*/  BPT.TRAP 0x1 ;  /* 0x000000040000795c */ /* 0x000fe20000300000 */
.L_x_150:
[----:B------:R-:W0:Y:S01]  /*66c0*/  S2R R7, SR_CgaCtaId ;  /* 0x0000000000077919 */ /* 0x000e220000008800 */
[----:B------:R-:W-:Y:S01]  /*66d0*/  IMAD.WIDE.U32 R4, R3, 0x38e38e39, RZ ;  /* 0x38e38e3903047825 */ /* 0x000fe200078e00ff */
[----:B------:R-:W-:-:S04]  /*66e0*/  MOV R0, 0x400 ;  /* 0x0000040000007802 */ /* 0x000fc80000000f00 */
[----:B------:R-:W-:Y:S02]  /*66f0*/  SHF.R.U32.HI R4, RZ, 0x2, R5 ;  /* 0x00000002ff047819 */ /* 0x000fe40000011605 */
[----:B------:R-:W-:-:S03]  /*6700*/  SHF.L.U32 R5, R2, 0x1f, RZ ;  /* 0x0000001f02057819 */ /* 0x000fc600000006ff */
[----:B------:R-:W-:Y:S01]  /*6710*/  IMAD R3, R4, -0x12, R3 ;  /* 0xffffffee04037824 */ /* 0x000fe200078e0203 */
[----:B0-----:R-:W-:-:S05]  /*6720*/  LEA R0, R7, R0, 0x18 ;  /* 0x0000000007007211 */ /* 0x001fca00078ec0ff */
[----:B------:R-:W-:-:S04]  /*6730*/  VIADD R0, R0, 0x36090 ;  /* 0x0003609000007836 */ /* 0x000fc80000000000 */
[----:B------:R-:W-:-:S07]  /*6740*/  IMAD R4, R3, 0x8, R0 ;  /* 0x0000000803047824 */ /* 0x000fce00078e0200 */
.L_x_151:
[----:B0-----:R0:W1:Y:S02]  /*6750*/  SYNCS.PHASECHK.TRANS64.TRYWAIT P0, [R4+URZ], R5 ;  /* 0x00000005040075a7 */ /* 0x001064000800017f */
[----:B-1----:R-:W-:Y:S05]  /*6760*/  @!P0 NANOSLEEP.SYNCS 0x989680 ;  /* 0x009896800000895d */ /* 0x002fea0003900000 */
[----:B------:R-:W1:Y:S02]  /*6770*/  @!P0 SYNCS.PHASECHK.TRANS64 P0, [R4+URZ], R5 ;  /* 0x00000005040085a7 */ /* 0x000e64000800007f */
[----:B-1----:R-:W-:Y:S05]  /*6780*/  @!P0 BRA `(.L_x_151) ;  /* 0xfffffffc00f08947 */ /* 0x002fea000383ffff */
[----:B------:R-:W-:-:S05]  /*6790*/  VIADD R3, R3, 0x1 ;  /* 0x0000000103037836 */ /* 0x000fca0000000000 */
[----:B------:R-:W-:-:S04]  /*67a0*/  ISETP.NE.AND P0, PT, R3, 0x12, PT ;  /* 0x000000120300780c */ /* 0x000fc80003f05270 */
[----:B0-----:R-:W-:Y:S02]  /*67b0*/  SEL R5, RZ, 0x1, P0 ;  /* 0x00000001ff057807 */ /* 0x001fe40000000000 */
[----:B------:R-:W-:Y:S02]  /*67c0*/  SEL R3, R3, RZ, P0 ;  /* 0x000000ff03037207 */ /* 0x000fe40000000000 */
[----:B------:R-:W-:-:S03]  /*67d0*/  LOP3.LUT R7, R2, R5, RZ, 0x3c, !PT ;  /* 0x0000000502077212 */ /* 0x000fc600078e3cff */
[----:B------:R-:W-:Y:S01]  /*67e0*/  IMAD R2, R3, 0x8, R0 ;  /* 0x0000000803027824 */ /* 0x000fe200078e0200 */
[----:B------:R-:W-:-:S07]  /*67f0*/  SHF.L.U32 R5, R7, 0x1f, RZ ;  /* 0x0000001f07057819 */ /* 0x000fce00000006ff */
.L_x_152:
        /* <DEDUP_REMOVED lines=11> */
.L_x_153:
        /* <DEDUP_REMOVED lines=11> */
.L_x_154:
        /* <DEDUP_REMOVED lines=11> */
.L_x_155:
        /* <DEDUP_REMOVED lines=11> */
.L_x_156:
        /* <DEDUP_REMOVED lines=11> */
.L_x_157:
        /* <DEDUP_REMOVED lines=11> */
.L_x_158:
        /* <DEDUP_REMOVED lines=11> */
.L_x_159:
        /* <DEDUP_REMOVED lines=11> */
.L_x_160:
        /* <DEDUP_REMOVED lines=11> */
.L_x_161:
        /* <DEDUP_REMOVED lines=11> */
.L_x_162:
        /* <DEDUP_REMOVED lines=11> */
.L_x_163:
        /* <DEDUP_REMOVED lines=11> */
.L_x_164:
        /* <DEDUP_REMOVED lines=11> */
.L_x_165:
        /* <DEDUP_REMOVED lines=11> */
.L_x_166:
        /* <DEDUP_REMOVED lines=11> */
.L_x_167:
        /* <DEDUP_REMOVED lines=11> */
.L_x_168:
[----:B0-----:R0:W1:Y:S02]  /*7300*/  SYNCS.PHASECHK.TRANS64.TRYWAIT P0, [R3+URZ], R0 ;  /* 0x00000000030075a7 */ /* 0x001064000800017f */
[----:B-1----:R-:W-:Y:S05]  /*7310*/  @!P0 NANOSLEEP.SYNCS 0x989680 ;  /* 0x009896800000895d */ /* 0x002fea0003900000 */
[----:B------:R-:W1:Y:S02]  /*7320*/  @!P0 SYNCS.PHASECHK.TRANS64 P0, [R3+URZ], R0 ;  /* 0x00000000030085a7 */ /* 0x000e64000800007f */
[----:B-1----:R-:W-:Y:S05]  /*7330*/  @P0 EXIT ;  /* 0x000000000000094d */ /* 0x002fea0003800000 */
[----:B------:R-:W-:Y:S05]  /*7340*/  BRA `(.L_x_168) ;  /* 0xfffffffc00ec7947 */ /* 0x000fea000383ffff */
.L_x_169:
[----:B------:R-:W-:-:S00]  /*7350*/  BRA `(.L_x_169) ;  /* 0xfffffffc00fc7947 */ /* 0x000fc0000383ffff */
[----:B------:R-:W-:-:S00]  /*7360*/  NOP ;  /* 0x0000000000007918 */ /* 0x000fc00000000000 */
        /* <DEDUP_REMOVED lines=9> */
.L_x_170:


//--------------------- .nv.shared._ZN7cutlass13device_kernelINS_4conv6kernel13ConvUniversalINS1_16ConvProblemShapeILNS1_8OperatorE1ELi2EEENS1_10collective14CollectiveConvINS1_46MainloopSm90TmaGmmaWarpSpecializedImplicitGemmILS5_1ELi18ELi2EN4cute5tupleIJNSA_1CILi1EEESD_SD_EEENS1_36KernelImplicitTmaWarpSpecializedSm90ELi1EEENSB_IJNSC_ILi128EEENSC_ILi64EEENSB_IJNSC_ILi32EEEEEEEEENS_10bfloat16_tESM_NSA_8TiledMMAINSA_8MMA_AtomIJNSA_4SM904GMMA27MMA_64x64x16_F32BF16BF16_SSILNSQ_5MajorE0ELSS_1ELNSQ_7ScaleInE1ELST_1EEEEEENSA_6LayoutISE_NSB_IJNSC_ILi0EEESX_SX_EEEEENSB_IJNSA_10UnderscoreES10_S10_EEEEENS7_6detail26Sm90ImplicitGemmTileTraitsINSA_20SM90_TMA_LOAD_IM2COLENSA_14ComposedLayoutINSA_7SwizzleILi2ELi4ELi3EEENSA_18smem_ptr_flag_bitsILi16EEENSW_INSB_IJNSB_IJNSC_ILi8EEENSC_ILi16EEEEEENSB_IJSJ_SD_EEENSB_IJSD_NSC_ILi18EEEEEEEEENSB_IJNSB_IJSJ_NSC_ILi256EEEEEENSB_IJSD_SX_EEENSB_IJSX_NSC_ILi4096EEEEEEEEEEEEEvEENS14_INSA_13SM90_TMA_LOADENS16_INS17_ILi3ELi4ELi3EEES1A_NSW_INSB_IJNSB_IJSI_SD_EEENSB_IJS1B_NSC_ILi4EEEEEES1G_EEENSB_IJS1K_NSB_IJSI_NSC_ILi512EEEEEENSB_IJSX_NSC_ILi2048EEEEEEEEEEEEEvEEEENS_8epilogue10collective6detail29Sm90TmaWarpSpecializedAdapterINS27_15DefaultEpilogueISM_NSB_IJNSB_IJlllEEESD_SX_EEES2C_NS26_6thread17LinearCombinationISM_Li1EffLNS2D_9ScaleType4KindE0ELNS_15FloatRoundStyleE2ESM_EENS_4gemm15EpilogueDefaultEEEEEvvEEEEvNT_6ParamsE --------------------------
	.section	.nv.shared._ZN7cutlass13device_kernelINS_4conv6kernel13ConvUniversalINS1_16ConvProblemShapeILNS1_8OperatorE1ELi2EEENS1_10collective14CollectiveConvINS1_46MainloopSm90TmaGmmaWarpSpecializedImplicitGemmILS5_1ELi18ELi2EN4cute5tupleIJNSA_1CILi1EEESD_SD_EEENS1_36KernelImplicitTmaWarpSpecializedSm90ELi1EEENSB_IJNSC_ILi128EEENSC_ILi64EEENSB_IJNSC_ILi32EEEEEEEEENS_10bfloat16_tESM_NSA_8TiledMMAINSA_8MMA_AtomIJNSA_4SM904GMMA27MMA_64x64x16_F32BF16BF16_SSILNSQ_5MajorE0ELSS_1ELNSQ_7ScaleInE1ELST_1EEEEEENSA_6LayoutISE_NSB_IJNSC_ILi0EEESX_SX_EEEEENSB_IJNSA_10UnderscoreES10_S10_EEEEENS7_6detail26Sm90ImplicitGemmTileTraitsINSA_20SM90_TMA_LOAD_IM2COLENSA_14ComposedLayoutINSA_7SwizzleILi2ELi4ELi3EEENSA_18smem_ptr_flag_bitsILi16EEENSW_INSB_IJNSB_IJNSC_ILi8EEENSC_ILi16EEEEEENSB_IJSJ_SD_EEENSB_IJSD_NSC_ILi18EEEEEEEEENSB_IJNSB_IJSJ_NSC_ILi256EEEEEENSB_IJSD_SX_EEENSB_IJSX_NSC_ILi4096EEEEEEEEEEEEEvEENS14_INSA_13SM90_TMA_LOADENS16_INS17_ILi3ELi4ELi3EEES1A_NSW_INSB_IJNSB_IJSI_SD_EEENSB_IJS1B_NSC_ILi4EEEEEES1G_EEENSB_IJS1K_NSB_IJSI_NSC_ILi512EEEEEENSB_IJSX_NSC_ILi2048EEEEEEEEEEEEEvEEEENS_8epilogue10collective6detail29Sm90TmaWarpSpecializedAdapterINS27_15DefaultEpilogueISM_NSB_IJNSB_IJlllEEESD_SX_EEES2C_NS26_6thread17LinearCombinationISM_Li1EffLNS2D_9ScaleType4KindE0ELNS_15FloatRoundStyleE2ESM_EENS_4gemm15EpilogueDefaultEEEEEvvEEEEvNT_6ParamsE,"aw",@nobits
	.sectionflags	@""
	.align	16
	.zero		1024


//--------------------- .nv.shared.reserved.0     --------------------------
	.section	.nv.shared.reserved.0,"aw",@nobits
	.weak		__nv_reservedSMEM_offset_0_alias
	.size		__nv_reservedSMEM_offset_0_alias, 0, 0
	.other		__nv_reservedSMEM_offset_0_alias,@"STO_CUDA_RESERVED_SHARED STV_DEFAULT"
__nv_reservedSMEM_offset_0_alias:
	.zero		0


//--------------------- .nv.global                --------------------------
	.section	.nv.global,"aw",@nobits
.nv.global:
	.type		_ZN39_INTERNAL_118c31e0_4_k_cu_39e09311_25924cute1_E,@object
	.size		_ZN39_INTERNAL_118c31e0_4_k_cu_39e09311_25924cute1_E,(_ZN39_INTERNAL_118c31e0_4_k_cu_39e09311_25924cuda3std3__45__cpo6cbeginE - _ZN39_INTERNAL_118c31e0_4_k_cu_39e09311_25924cute1_E)
_ZN39_INTERNAL_118c31e0_4_k_cu_39e09311_25924cute1_E:
	.zero		1
	.type		_ZN39_INTERNAL_118c31e0_4_k_cu_39e09311_25924cuda3std3__45__cpo6cbeginE,@object
	.size		_ZN39_INTERNAL_118c31e0_4_k_cu_39e09311_25924cuda3std3__45__cpo6cbeginE,(_ZN39_INTERNAL_118c31e0_4_k_cu_39e09311_25924cuda3std3__48in_placeE - _ZN39_INTERNAL_118c31e0_4_k_cu_39e09311_25924cuda3std3__45__cpo6cbeginE)
_ZN39_INTERNAL_118c31e0_4_k_cu_39e09311_25924cuda3std3__45__cpo6cbeginE:
	.zero		1
	.type		_ZN39_INTERNAL_118c31e0_4_k_cu_39e09311_25924cuda3std3__48in_placeE,@object
	.size		_ZN39_INTERNAL_118c31e0_4_k_cu_39e09311_25924cuda3std3__48in_placeE,(_ZN39_INTERNAL_118c31e0_4_k_cu_39e09311_25924cuda3std6ranges3__45__cpo9iter_moveE - _ZN39_INTERNAL_118c31e0_4_k_cu_39e09311_25924cuda3std3__48in_placeE)
_ZN39_INTERNAL_118c31e0_4_k_cu_39e09311_25924cuda3std3__48in_placeE:
	.zero		1
	.type		_ZN39_INTERNAL_118c31e0_4_k_cu_39e09311_25924cuda3std6ranges3__45__cpo9iter_moveE,@object
	.size		_ZN39_INTERNAL_118c31e0_4_k_cu_39e09311_25924cuda3std6ranges3__45__cpo9iter_moveE,(_ZN39_INTERNAL_118c31e0_4_k_cu_39e09311_25924cuda3std3__45__cpo5beginE - _ZN39_INTERNAL_118c31e0_4_k_cu_39e09311_25924cuda3std6ranges3__45__cpo9iter_moveE)
_ZN39_INTERNAL_118c31e0_4_k_cu_39e09311_25924cuda3std6ranges3__45__cpo9iter_moveE:
	.zero		1
	.type		_ZN39_INTERNAL_118c31e0_4_k_cu_39e09311_25924cuda3std3__45__cpo5beginE,@object
	.size		_ZN39_INTERNAL_118c31e0_4_k_cu_39e09311_25924cuda3std3__45__cpo5beginE,(_ZN39_INTERNAL_118c31e0_4_k_cu_39e09311_25924cuda3std3__441_GLOBAL__N__118c31e0_4_k_cu_39e09311_25926ignoreE - _ZN39_INTERNAL_118c31e0_4_k_cu_39e09311_25924cuda3std3__45__cpo5beginE)
_ZN39_INTERNAL_118c31e0_4_k_cu_39e09311_25924cuda3std3__45__cpo5beginE:
	.zero		1
	.type		_ZN39_INTERNAL_118c31e0_4_k_cu_39e09311_25924cuda3std3__441_GLOBAL__N__118c31e0_4_k_cu_39e09311_25926ignoreE,@object
	.size		_ZN39_INTERNAL_118c31e0_4_k_cu_39e09311_25924cuda3std3__441_GLOBAL__N__118c31e0_4_k_cu_39e09311_25926ignoreE,(_ZN39_INTERNAL_118c31e0_4_k_cu_39e09311_25924cute7productE - _ZN39_INTERNAL_118c31e0_4_k_cu_39e09311_25924cuda3std3__441_GLOBAL__N__118c31e0_4_k_cu_39e09311_25926ignoreE)
_ZN39_INTERNAL_118c31e0_4_k_cu_39e09311_25924cuda3std3__441_GLOBAL__N__118c31e0_4_k_cu_39e09311_25926ignoreE:
	.zero		1
	.type		_ZN39_INTERNAL_118c31e0_4_k_cu_39e09311_25924cute7productE,@object
	.size		_ZN39_INTERNAL_118c31e0_4_k_cu_39e09311_25924cute7productE,(_ZN39_INTERNAL_118c31e0_4_k_cu_39e09311_25924cuda3std3__45__cpo3endE - _ZN39_INTERNAL_118c31e0_4_k_cu_39e09311_25924cute7productE)
_ZN39_INTERNAL_118c31e0_4_k_cu_39e09311_25924cute7productE:
	.zero		1
	.type		_ZN39_INTERNAL_118c31e0_4_k_cu_39e09311_25924cuda3std3__45__cpo3endE,@object
	.size		_ZN39_INTERNAL_118c31e0_4_k_cu_39e09311_25924cuda3std3__45__cpo3endE,(_ZN39_INTERNAL_118c31e0_4_k_cu_39e09311_25924cuda3std3__419piecewise_constructE - _ZN39_INTERNAL_118c31e0_4_k_cu_39e09311_25924cuda3std3__45__cpo3endE)
_ZN39_INTERNAL_118c31e0_4_k_cu_39e09311_25924cuda3std3__45__cpo3endE:
	.zero		1
	.type		_ZN39_INTERNAL_118c31e0_4_k_cu_39e09311_25924cuda3std3__419piecewise_constructE,@object
	.size		_ZN39_INTERNAL_118c31e0_4_k_cu_39e09311_25924cuda3std3__419piecewise_constructE,(_ZN39_INTERNAL_118c31e0_4_k_cu_39e09311_25924cuda3std3__45__cpo4cendE - _ZN39_INTERNAL_118c31e0_4_k_cu_39e09311_25924cuda3std3__419piecewise_constructE)
_ZN39_INTERNAL_118c31e0_4_k_cu_39e09311_25924cuda3std3__419piecewise_constructE:
	.zero		1
	.type		_ZN39_INTERNAL_118c31e0_4_k_cu_39e09311_25924cuda3std3__45__cpo4cendE,@object
	.size		_ZN39_INTERNAL_118c31e0_4_k_cu_39e09311_25924cuda3std3__45__cpo4cendE,(_ZN39_INTERNAL_118c31e0_4_k_cu_39e09311_25924cuda3std6ranges3__45__cpo4swapE - _ZN39_INTERNAL_118c31e0_4_k_cu_39e09311_25924cuda3std3__45__cpo4cendE)
_ZN39_INTERNAL_118c31e0_4_k_cu_39e09311_25924cuda3std3__45__cpo4cendE:
	.zero		1
	.type		_ZN39_INTERNAL_118c31e0_4_k_cu_39e09311_25924cuda3std6ranges3__45__cpo4swapE,@object
	.size		_ZN39_INTERNAL_118c31e0_4_k_cu_39e09311_25924cuda3std6ranges3__45__cpo4swapE,(.L_7 - _ZN39_INTERNAL_118c31e0_4_k_cu_39e09311_25924cuda3std6ranges3__45__cpo4swapE)
_ZN39_INTERNAL_118c31e0_4_k_cu_39e09311_25924cuda3std6ranges3__45__cpo4swapE:
	.zero		1
.L_7:


//--------------------- .nv.constant0._ZN7cutlass13device_kernelINS_4conv6kernel13ConvUniversalINS1_16ConvProblemShapeILNS1_8OperatorE1ELi2EEENS1_10collective14CollectiveConvINS1_46MainloopSm90TmaGmmaWarpSpecializedImplicitGemmILS5_1ELi18ELi2EN4cute5tupleIJNSA_1CILi1EEESD_SD_EEENS1_36KernelImplicitTmaWarpSpecializedSm90ELi1EEENSB_IJNSC_ILi128EEENSC_ILi64EEENSB_IJNSC_ILi32EEEEEEEEENS_10bfloat16_tESM_NSA_8TiledMMAINSA_8MMA_AtomIJNSA_4SM904GMMA27MMA_64x64x16_F32BF16BF16_SSILNSQ_5MajorE0ELSS_1ELNSQ_7ScaleInE1ELST_1EEEEEENSA_6LayoutISE_NSB_IJNSC_ILi0EEESX_SX_EEEEENSB_IJNSA_10UnderscoreES10_S10_EEEEENS7_6detail26Sm90ImplicitGemmTileTraitsINSA_20SM90_TMA_LOAD_IM2COLENSA_14ComposedLayoutINSA_7SwizzleILi2ELi4ELi3EEENSA_18smem_ptr_flag_bitsILi16EEENSW_INSB_IJNSB_IJNSC_ILi8EEENSC_ILi16EEEEEENSB_IJSJ_SD_EEENSB_IJSD_NSC_ILi18EEEEEEEEENSB_IJNSB_IJSJ_NSC_ILi256EEEEEENSB_IJSD_SX_EEENSB_IJSX_NSC_ILi4096EEEEEEEEEEEEEvEENS14_INSA_13SM90_TMA_LOADENS16_INS17_ILi3ELi4ELi3EEES1A_NSW_INSB_IJNSB_IJSI_SD_EEENSB_IJS1B_NSC_ILi4EEEEEES1G_EEENSB_IJS1K_NSB_IJSI_NSC_ILi512EEEEEENSB_IJSX_NSC_ILi2048EEEEEEEEEEEEEvEEEENS_8epilogue10collective6detail29Sm90TmaWarpSpecializedAdapterINS27_15DefaultEpilogueISM_NSB_IJNSB_IJlllEEESD_SX_EEES2C_NS26_6thread17LinearCombinationISM_Li1EffLNS2D_9ScaleType4KindE0ELNS_15FloatRoundStyleE2ESM_EENS_4gemm15EpilogueDefaultEEEEEvvEEEEvNT_6ParamsE --------------------------
	.section	.nv.constant0._ZN7cutlass13device_kernelINS_4conv6kernel13ConvUniversalINS1_16ConvProblemShapeILNS1_8OperatorE1ELi2EEENS1_10collective14CollectiveConvINS1_46MainloopSm90TmaGmmaWarpSpecializedImplicitGemmILS5_1ELi18ELi2EN4cute5tupleIJNSA_1CILi1EEESD_SD_EEENS1_36KernelImplicitTmaWarpSpecializedSm90ELi1EEENSB_IJNSC_ILi128EEENSC_ILi64EEENSB_IJNSC_ILi32EEEEEEEEENS_10bfloat16_tESM_NSA_8TiledMMAINSA_8MMA_AtomIJNSA_4SM904GMMA27MMA_64x64x16_F32BF16BF16_SSILNSQ_5MajorE0ELSS_1ELNSQ_7ScaleInE1ELST_1EEEEEENSA_6LayoutISE_NSB_IJNSC_ILi0EEESX_SX_EEEEENSB_IJNSA_10UnderscoreES10_S10_EEEEENS7_6detail26Sm90ImplicitGemmTileTraitsINSA_20SM90_TMA_LOAD_IM2COLENSA_14ComposedLayoutINSA_7SwizzleILi2ELi4ELi3EEENSA_18smem_ptr_flag_bitsILi16EEENSW_INSB_IJNSB_IJNSC_ILi8EEENSC_ILi16EEEEEENSB_IJSJ_SD_EEENSB_IJSD_NSC_ILi18EEEEEEEEENSB_IJNSB_IJSJ_NSC_ILi256EEEEEENSB_IJSD_SX_EEENSB_IJSX_NSC_ILi4096EEEEEEEEEEEEEvEENS14_INSA_13SM90_TMA_LOADENS16_INS17_ILi3ELi4ELi3EEES1A_NSW_INSB_IJNSB_IJSI_SD_EEENSB_IJS1B_NSC_ILi4EEEEEES1G_EEENSB_IJS1K_NSB_IJSI_NSC_ILi512EEEEEENSB_IJSX_NSC_ILi2048EEEEEEEEEEEEEvEEEENS_8epilogue10collective6detail29Sm90TmaWarpSpecializedAdapterINS27_15DefaultEpilogueISM_NSB_IJNSB_IJlllEEESD_SX_EEES2C_NS26_6thread17LinearCombinationISM_Li1EffLNS2D_9ScaleType4KindE0ELNS_15FloatRoundStyleE2ESM_EENS_4gemm15EpilogueDefaultEEEEEvvEEEEvNT_6ParamsE,"a",@progbits
	.sectionflags	@""
	.align	4
.nv.constant0._ZN7cutlass13device_kernelINS_4conv6kernel13ConvUniversalINS1_16ConvProblemShapeILNS1_8OperatorE1ELi2EEENS1_10collective14CollectiveConvINS1_46MainloopSm90TmaGmmaWarpSpecializedImplicitGemmILS5_1ELi18ELi2EN4cute5tupleIJNSA_1CILi1EEESD_SD_EEENS1_36KernelImplicitTmaWarpSpecializedSm90ELi1EEENSB_IJNSC_ILi128EEENSC_ILi64EEENSB_IJNSC_ILi32EEEEEEEEENS_10bfloat16_tESM_NSA_8TiledMMAINSA_8MMA_AtomIJNSA_4SM904GMMA27MMA_64x64x16_F32BF16BF16_SSILNSQ_5MajorE0ELSS_1ELNSQ_7ScaleInE1ELST_1EEEEEENSA_6LayoutISE_NSB_IJNSC_ILi0EEESX_SX_EEEEENSB_IJNSA_10UnderscoreES10_S10_EEEEENS7_6detail26Sm90ImplicitGemmTileTraitsINSA_20SM90_TMA_LOAD_IM2COLENSA_14ComposedLayoutINSA_7SwizzleILi2ELi4ELi3EEENSA_18smem_ptr_flag_bitsILi16EEENSW_INSB_IJNSB_IJNSC_ILi8EEENSC_ILi16EEEEEENSB_IJSJ_SD_EEENSB_IJSD_NSC_ILi18EEEEEEEEENSB_IJNSB_IJSJ_NSC_ILi256EEEEEENSB_IJSD_SX_EEENSB_IJSX_NSC_ILi4096EEEEEEEEEEEEEvEENS14_INSA_13SM90_TMA_LOADENS16_INS17_ILi3ELi4ELi3EEES1A_NSW_INSB_IJNSB_IJSI_SD_EEENSB_IJS1B_NSC_ILi4EEEEEES1G_EEENSB_IJS1K_NSB_IJSI_NSC_ILi512EEEEEENSB_IJSX_NSC_ILi2048EEEEEEEEEEEEEvEEEENS_8epilogue10collective6detail29Sm90TmaWarpSpecializedAdapterINS27_15DefaultEpilogueISM_NSB_IJNSB_IJlllEEESD_SX_EEES2C_NS26_6thread17LinearCombinationISM_Li1EffLNS2D_9ScaleType4KindE0ELNS_15FloatRoundStyleE2ESM_EENS_4gemm15EpilogueDefaultEEEEEvvEEEEvNT_6ParamsE:
	.zero		1536


//--------------------- SYMBOLS --------------------------

	.type		.nv.reservedSmem.offset0,@object
	.size		.nv.reservedSmem.offset0,0x4
